	.target	sm_90a

	.elftype	@"ET_EXEC"


//--------------------- .note.nv.tkinfo           --------------------------
	.section	.note.nv.tkinfo,"",@"SHT_NOTE"
	.sectionflags	@"SHF_NOTE_NV_TKINFO"
	.tkinfo
        /*0018*/ 	.word	0x00000002
        /*0030*/ 	.string	""
        /*0030*/ 	.string	"ptxas"
        /*0030*/ 	.string	"Cuda compilation tools, release 13.0, V13.0.88"
        /*0030*/ 	.string	"Build cuda_13.0.r13.0/compiler.36424714_0"
        /*0030*/ 	.string	"-arch sm_90a -m 64 "



//--------------------- .note.nv.cuinfo           --------------------------
	.section	.note.nv.cuinfo,"",@"SHT_NOTE"
	.sectionflags	@"SHF_NOTE_NV_CUINFO"
        /*0018*/ 	.short	0x0002
        /*001a*/ 	.short	0x005a
        /*001c*/ 	.short	0x0082
	.zero		2


//--------------------- .nv.info                  --------------------------
	.section	.nv.info,"",@"SHT_CUDA_INFO"
	.align	4


	//----- nvinfo : EIATTR_REGCOUNT
	.align		4
        /*0000*/ 	.byte	0x04, 0x2f
        /*0002*/ 	.short	(.L_15 - .L_14)
	.align		4
.L_14:
        /*0004*/ 	.word	index@(_ZN7cutlass13device_kernelINS_4gemm6kernel13GemmUniversalIN4cute5tupleIJiiiiEEENS1_10collective13CollectiveMmaINS1_34MainloopSm90TmaGmmaWarpSpecializedILi5ENS5_IJNS4_1CILi1EEESB_SB_EEENS1_32KernelTmaWarpSpecializedPingpongEEENS5_IJNSA_ILi64EEESF_NSA_ILi32EEEEEENS_10bfloat16_tENS5_IJlSB_lEEESI_SJ_NS4_8TiledMMAINS4_8MMA_AtomIJNS4_4SM904GMMA27MMA_64x64x16_F32BF16BF16_SSILNSN_5MajorE0ELSP_0ELNSN_7ScaleInE1ELSQ_1EEEEEENS4_6LayoutISC_NS5_IJNSA_ILi0EEESU_SU_EEEEENS5_IJNS4_10UnderscoreESX_SX_EEEEENS4_13SM90_TMA_LOADENS4_14ComposedLayoutINS4_7SwizzleILi2ELi4ELi3EEENS4_18smem_ptr_flag_bitsILi16EEENST_INS5_IJNSA_ILi8EEESG_EEENS5_IJSG_SB_EEEEEEEvNS4_8identityES10_S1A_vS1B_EENS_8epilogue10collective6detail29Sm90TmaWarpSpecializedAdapterINS1E_15DefaultEpilogueISI_SJ_SJ_NS1D_6thread17LinearCombinationISI_Li1EffLNS1I_9ScaleType4KindE0ELNS_15FloatRoundStyleE2ESI_EENS1_15EpilogueDefaultEEEEEvvEEEEvNT_6ParamsE)
        /*0008*/ 	.word	0x000000a8


	//----- nvinfo : EIATTR_FRAME_SIZE
	.align		4
.L_15:
        /*000c*/ 	.byte	0x04, 0x11
        /*000e*/ 	.short	(.L_17 - .L_16)
	.align		4
.L_16:
        /*0010*/ 	.word	index@(_ZN7cutlass13device_kernelINS_4gemm6kernel13GemmUniversalIN4cute5tupleIJiiiiEEENS1_10collective13CollectiveMmaINS1_34MainloopSm90TmaGmmaWarpSpecializedILi5ENS5_IJNS4_1CILi1EEESB_SB_EEENS1_32KernelTmaWarpSpecializedPingpongEEENS5_IJNSA_ILi64EEESF_NSA_ILi32EEEEEENS_10bfloat16_tENS5_IJlSB_lEEESI_SJ_NS4_8TiledMMAINS4_8MMA_AtomIJNS4_4SM904GMMA27MMA_64x64x16_F32BF16BF16_SSILNSN_5MajorE0ELSP_0ELNSN_7ScaleInE1ELSQ_1EEEEEENS4_6LayoutISC_NS5_IJNSA_ILi0EEESU_SU_EEEEENS5_IJNS4_10UnderscoreESX_SX_EEEEENS4_13SM90_TMA_LOADENS4_14ComposedLayoutINS4_7SwizzleILi2ELi4ELi3EEENS4_18smem_ptr_flag_bitsILi16EEENST_INS5_IJNSA_ILi8EEESG_EEENS5_IJSG_SB_EEEEEEEvNS4_8identityES10_S1A_vS1B_EENS_8epilogue10collective6detail29Sm90TmaWarpSpecializedAdapterINS1E_15DefaultEpilogueISI_SJ_SJ_NS1D_6thread17LinearCombinationISI_Li1EffLNS1I_9ScaleType4KindE0ELNS_15FloatRoundStyleE2ESI_EENS1_15EpilogueDefaultEEEEEvvEEEEvNT_6ParamsE)
        /*0014*/ 	.word	0x00000008


	//----- nvinfo : EIATTR_MIN_STACK_SIZE
	.align		4
.L_17:
        /*0018*/ 	.byte	0x04, 0x12
        /*001a*/ 	.short	(.L_19 - .L_18)
	.align		4
.L_18:
        /*001c*/ 	.word	index@(_ZN7cutlass13device_kernelINS_4gemm6kernel13GemmUniversalIN4cute5tupleIJiiiiEEENS1_10collective13CollectiveMmaINS1_34MainloopSm90TmaGmmaWarpSpecializedILi5ENS5_IJNS4_1CILi1EEESB_SB_EEENS1_32KernelTmaWarpSpecializedPingpongEEENS5_IJNSA_ILi64EEESF_NSA_ILi32EEEEEENS_10bfloat16_tENS5_IJlSB_lEEESI_SJ_NS4_8TiledMMAINS4_8MMA_AtomIJNS4_4SM904GMMA27MMA_64x64x16_F32BF16BF16_SSILNSN_5MajorE0ELSP_0ELNSN_7ScaleInE1ELSQ_1EEEEEENS4_6LayoutISC_NS5_IJNSA_ILi0EEESU_SU_EEEEENS5_IJNS4_10UnderscoreESX_SX_EEEEENS4_13SM90_TMA_LOADENS4_14ComposedLayoutINS4_7SwizzleILi2ELi4ELi3EEENS4_18smem_ptr_flag_bitsILi16EEENST_INS5_IJNSA_ILi8EEESG_EEENS5_IJSG_SB_EEEEEEEvNS4_8identityES10_S1A_vS1B_EENS_8epilogue10collective6detail29Sm90TmaWarpSpecializedAdapterINS1E_15DefaultEpilogueISI_SJ_SJ_NS1D_6thread17LinearCombinationISI_Li1EffLNS1I_9ScaleType4KindE0ELNS_15FloatRoundStyleE2ESI_EENS1_15EpilogueDefaultEEEEEvvEEEEvNT_6ParamsE)
        /*0020*/ 	.word	0x00000008
.L_19:


//--------------------- .nv.compat                --------------------------
	.section	.nv.compat,"",@"SHT_CUDA_COMPAT_INFO"
	.align	4
        /*0000*/ 	.byte	0x02, 0x09, 0x01, 0x00, 0x02, 0x02, 0x04, 0x00, 0x02, 0x05, 0x05, 0x00, 0x03, 0x07, 0x01, 0x01
        /*0010*/ 	.byte	0x02, 0x03, 0x01, 0x00, 0x02, 0x06, 0x01, 0x00, 0x04, 0x0b, 0x08, 0x00, 0x00, 0x00, 0x00, 0x00
        /*0020*/ 	.byte	0x00, 0x00, 0x00, 0x00


//--------------------- .nv.info._ZN7cutlass13device_kernelINS_4gemm6kernel13GemmUniversalIN4cute5tupleIJiiiiEEENS1_10collective13CollectiveMmaINS1_34MainloopSm90TmaGmmaWarpSpecializedILi5ENS5_IJNS4_1CILi1EEESB_SB_EEENS1_32KernelTmaWarpSpecializedPingpongEEENS5_IJNSA_ILi64EEESF_NSA_ILi32EEEEEENS_10bfloat16_tENS5_IJlSB_lEEESI_SJ_NS4_8TiledMMAINS4_8MMA_AtomIJNS4_4SM904GMMA27MMA_64x64x16_F32BF16BF16_SSILNSN_5MajorE0ELSP_0ELNSN_7ScaleInE1ELSQ_1EEEEEENS4_6LayoutISC_NS5_IJNSA_ILi0EEESU_SU_EEEEENS5_IJNS4_10UnderscoreESX_SX_EEEEENS4_13SM90_TMA_LOADENS4_14ComposedLayoutINS4_7SwizzleILi2ELi4ELi3EEENS4_18smem_ptr_flag_bitsILi16EEENST_INS5_IJNSA_ILi8EEESG_EEENS5_IJSG_SB_EEEEEEEvNS4_8identityES10_S1A_vS1B_EENS_8epilogue10collective6detail29Sm90TmaWarpSpecializedAdapterINS1E_15DefaultEpilogueISI_SJ_SJ_NS1D_6thread17LinearCombinationISI_Li1EffLNS1I_9ScaleType4KindE0ELNS_15FloatRoundStyleE2ESI_EENS1_15EpilogueDefaultEEEEEvvEEEEvNT_6ParamsE --------------------------
	.section	.nv.info._ZN7cutlass13device_kernelINS_4gemm6kernel13GemmUniversalIN4cute5tupleIJiiiiEEENS1_10collective13CollectiveMmaINS1_34MainloopSm90TmaGmmaWarpSpecializedILi5ENS5_IJNS4_1CILi1EEESB_SB_EEENS1_32KernelTmaWarpSpecializedPingpongEEENS5_IJNSA_ILi64EEESF_NSA_ILi32EEEEEENS_10bfloat16_tENS5_IJlSB_lEEESI_SJ_NS4_8TiledMMAINS4_8MMA_AtomIJNS4_4SM904GMMA27MMA_64x64x16_F32BF16BF16_SSILNSN_5MajorE0ELSP_0ELNSN_7ScaleInE1ELSQ_1EEEEEENS4_6LayoutISC_NS5_IJNSA_ILi0EEESU_SU_EEEEENS5_IJNS4_10UnderscoreESX_SX_EEEEENS4_13SM90_TMA_LOADENS4_14ComposedLayoutINS4_7SwizzleILi2ELi4ELi3EEENS4_18smem_ptr_flag_bitsILi16EEENST_INS5_IJNSA_ILi8EEESG_EEENS5_IJSG_SB_EEEEEEEvNS4_8identityES10_S1A_vS1B_EENS_8epilogue10collective6detail29Sm90TmaWarpSpecializedAdapterINS1E_15DefaultEpilogueISI_SJ_SJ_NS1D_6thread17LinearCombinationISI_Li1EffLNS1I_9ScaleType4KindE0ELNS_15FloatRoundStyleE2ESI_EENS1_15EpilogueDefaultEEEEEvvEEEEvNT_6ParamsE,"",@"SHT_CUDA_INFO"
	.sectionflags	@""
	.align	4


	//----- nvinfo : EIATTR_CUDA_API_VERSION
	.align		4
        /*0000*/ 	.byte	0x04, 0x37
        /*0002*/ 	.short	(.L_21 - .L_20)
.L_20:
        /*0004*/ 	.word	0x00000082


	//----- nvinfo : EIATTR_KPARAM_INFO
	.align		4
.L_21:
        /*0008*/ 	.byte	0x04, 0x17
        /*000a*/ 	.short	(.L_23 - .L_22)
.L_22:
        /*000c*/ 	.word	0x00000000
        /*0010*/ 	.short	0x0000
        /*0012*/ 	.short	0x0070
        /*0014*/ 	.byte	0x00, 0xf0, 0x01, 0x10


	//----- nvinfo : EIATTR_SPARSE_MMA_MASK
	.align		4
.L_23:
        /*0018*/ 	.byte	0x03, 0x50
        /*001a*/ 	.short	0x0000


	//----- nvinfo : EIATTR_MAXREG_COUNT
	.align		4
        /*001c*/ 	.byte	0x03, 0x1b
        /*001e*/ 	.short	0x00a8


	//----- nvinfo : EIATTR_NUM_BARRIERS
	.align		4
        /*0020*/ 	.byte	0x02, 0x4c
        /*0022*/ 	.byte	0x01
	.zero		1


	//----- nvinfo : EIATTR_EXTERNS
	.align		4
        /*0024*/ 	.byte	0x04, 0x0f
        /*0026*/ 	.short	(.L_25 - .L_24)


	//   ....[0]....
	.align		4
.L_24:
        /*0028*/ 	.word	index@(__assertfail)


	//----- nvinfo : EIATTR_ANNOTATIONS
	.align		4
.L_25:
        /*002c*/ 	.byte	0x04, 0x55
        /*002e*/ 	.short	(.L_27 - .L_26)


	//   ....[0]....
.L_26:
        /*0030*/ 	.word	0x00000001
        /*0034*/ 	.byte	0xf0, 0x0a, 0x00, 0x00, 0x01, 0x00, 0x00, 0x00, 0x10, 0x41, 0x00, 0x00, 0x01, 0x00, 0x00, 0x00
        /*0044*/ 	.byte	0x00, 0x4d, 0x00, 0x00


	//----- nvinfo : EIATTR_MERCURY_ISA_VERSION
	.align		4
.L_27:
        /*0048*/ 	.byte	0x03, 0x5f
        /*004a*/ 	.short	0x0101


	//----- nvinfo : EIATTR_INT_WARP_WIDE_INSTR_OFFSETS
	.align		4
        /*004c*/ 	.byte	0x04, 0x31
        /*004e*/ 	.short	(.L_29 - .L_28)


	//   ....[0]....
.L_28:
        /*0050*/ 	.word	0x00000400


	//   ....[1]....
        /*0054*/ 	.word	0x00000420


	//   ....[2]....
        /*0058*/ 	.word	0x000004a0


	//   ....[3]....
        /*005c*/ 	.word	0x000004b0


	//   ....[4]....
        /*0060*/ 	.word	0x000004c0


	//   ....[5]....
        /*0064*/ 	.word	0x000004e0


	//   ....[6]....
        /*0068*/ 	.word	0x00000570


	//   ....[7]....
        /*006c*/ 	.word	0x00000590


	//----- nvinfo : EIATTR_COOP_GROUP_MASK_REGIDS
	.align		4
.L_29:
        /*0070*/ 	.byte	0x04, 0x29
        /*0072*/ 	.short	(.L_31 - .L_30)


	//   ....[0]....
.L_30:
        /*0074*/ 	.word	0xffffffff


	//   ....[1]....
        /*0078*/ 	.word	0xffffffff


	//   ....[2]....
        /*007c*/ 	.word	0xffffffff


	//   ....[3]....
        /*0080*/ 	.word	0xffffffff


	//   ....[4]....
        /*0084*/ 	.word	0xffffffff


	//   ....[5]....
        /*0088*/ 	.word	0xffffffff


	//----- nvinfo : EIATTR_COOP_GROUP_INSTR_OFFSETS
	.align		4
.L_31:
        /*008c*/ 	.byte	0x04, 0x28
        /*008e*/ 	.short	(.L_33 - .L_32)


	//   ....[0]....
.L_32:
        /*0090*/ 	.word	0x00000070


	//   ....[1]....
        /*0094*/ 	.word	0x00000080


	//   ....[2]....
        /*0098*/ 	.word	0x00000140


	//   ....[3]....
        /*009c*/ 	.word	0x000002f0


	//   ....[4]....
        /*00a0*/ 	.word	0x00000330


	//   ....[5]....
        /*00a4*/ 	.word	0x00000380


	//----- nvinfo : EIATTR_REG_RECONFIG
	.align		4
.L_33:
        /*00a8*/ 	.byte	0x01, 0x54
	.zero		2


	//----- nvinfo : EIATTR_SYSCALL_OFFSETS
	.align		4
        /*00ac*/ 	.byte	0x04, 0x46
        /*00ae*/ 	.short	(.L_35 - .L_34)


	//   ....[0]....
.L_34:
        /*00b0*/ 	.word	0x00001620


	//----- nvinfo : EIATTR_MBARRIER_INSTR_OFFSETS
	.align		4
.L_35:
        /*00b4*/ 	.byte	0x04, 0x39
        /*00b6*/ 	.short	(.L_37 - .L_36)


	//   ....[0]....
.L_36:
        /*00b8*/ 	.word	0x00000240
        /*00bc*/ 	.word	0x000000ff
        /*00c0*/ 	.word	0x00000000
        /*00c4*/ 	.short	0x0100
        /*00c6*/ 	.byte	0x08
	.zero		1


	//   ....[1]....
        /*00c8*/ 	.word	0x00000250
        /*00cc*/ 	.word	0x000000ff
        /*00d0*/ 	.word	0x00000028
        /*00d4*/ 	.short	0x0100
        /*00d6*/ 	.byte	0x08
	.zero		1


	//   ....[2]....
        /*00d8*/ 	.word	0x00000260
        /*00dc*/ 	.word	0x000000ff
        /*00e0*/ 	.word	0x00000008
        /*00e4*/ 	.short	0x0100
        /*00e6*/ 	.byte	0x08
	.zero		1


	//   ....[3]....
        /*00e8*/ 	.word	0x00000270
        /*00ec*/ 	.word	0x000000ff
        /*00f0*/ 	.word	0x00000030
        /*00f4*/ 	.short	0x0100
        /*00f6*/ 	.byte	0x08
	.zero		1


	//   ....[4]....
        /*00f8*/ 	.word	0x00000280
        /*00fc*/ 	.word	0x000000ff
        /*0100*/ 	.word	0x00000010
        /*0104*/ 	.short	0x0100
        /*0106*/ 	.byte	0x08
	.zero		1


	//   ....[5]....
        /*0108*/ 	.word	0x00000290
        /*010c*/ 	.word	0x000000ff
        /*0110*/ 	.word	0x00000038
        /*0114*/ 	.short	0x0100
        /*0116*/ 	.byte	0x08
	.zero		1


	//   ....[6]....
        /*0118*/ 	.word	0x000002a0
        /*011c*/ 	.word	0x000000ff
        /*0120*/ 	.word	0x00000018
        /*0124*/ 	.short	0x0100
        /*0126*/ 	.byte	0x08
	.zero		1


	//   ....[7]....
        /*0128*/ 	.word	0x000002b0
        /*012c*/ 	.word	0x000000ff
        /*0130*/ 	.word	0x00000040
        /*0134*/ 	.short	0x0100
        /*0136*/ 	.byte	0x08
	.zero		1


	//   ....[8]....
        /*0138*/ 	.word	0x000002c0
        /*013c*/ 	.word	0x000000ff
        /*0140*/ 	.word	0x00000020
        /*0144*/ 	.short	0x0100
        /*0146*/ 	.byte	0x08
	.zero		1


	//   ....[9]....
        /*0148*/ 	.word	0x000002d0
        /*014c*/ 	.word	0x000000ff
        /*0150*/ 	.word	0x00000048
        /*0154*/ 	.short	0x0100
        /*0156*/ 	.byte	0x08
	.zero		1


	//   ....[10]....
        /*0158*/ 	.word	0x000005d0
        /*015c*/ 	.word	0x000000ff
        /*0160*/ 	.word	0x00000080
        /*0164*/ 	.short	0x0100
        /*0166*/ 	.byte	0x08
	.zero		1


	//   ....[11]....
        /*0168*/ 	.word	0x00000640
        /*016c*/ 	.word	0x000000ff
        /*0170*/ 	.word	0x00000088
        /*0174*/ 	.short	0x0100
        /*0176*/ 	.byte	0x08
	.zero		1


	//   ....[12]....
        /*0178*/ 	.word	0x00000660
        /*017c*/ 	.word	0x000000ff
        /*0180*/ 	.word	0x00000060
        /*0184*/ 	.short	0x0100
        /*0186*/ 	.byte	0x09
	.zero		1


	//   ....[13]....
        /*0188*/ 	.word	0x00000670
        /*018c*/ 	.word	0x000000ff
        /*0190*/ 	.word	0x00000068
        /*0194*/ 	.short	0x0100
        /*0196*/ 	.byte	0x09
	.zero		1


	//   ....[14]....
        /*0198*/ 	.word	0x00000680
        /*019c*/ 	.word	0x000000ff
        /*01a0*/ 	.word	0x00000070
        /*01a4*/ 	.short	0x0100
        /*01a6*/ 	.byte	0x09
	.zero		1


	//   ....[15]....
        /*01a8*/ 	.word	0x00000690
        /*01ac*/ 	.word	0x000000ff
        /*01b0*/ 	.word	0x00000078
        /*01b4*/ 	.short	0x0100
        /*01b6*/ 	.byte	0x09
	.zero		1


	//   ....[16]....
        /*01b8*/ 	.word	0x00001500
        /*01bc*/ 	.word	0x0000003d
        /*01c0*/ 	.word	0x00000000
        /*01c4*/ 	.short	0x010a
        /*01c6*/ 	.byte	0x2a
	.zero		1


	//   ....[17]....
        /*01c8*/ 	.word	0x000016a0
        /*01cc*/ 	.word	0x00000003
        /*01d0*/ 	.word	0x00000000
        /*01d4*/ 	.short	0x010a
        /*01d6*/ 	.byte	0x3f
	.zero		1


	//   ....[18]....
        /*01d8*/ 	.word	0x000016e0
        /*01dc*/ 	.word	0x00000003
        /*01e0*/ 	.word	0x00000000
        /*01e4*/ 	.short	0x010a
        /*01e6*/ 	.byte	0x3f
	.zero		1


	//   ....[19]....
        /*01e8*/ 	.word	0x000018e0
        /*01ec*/ 	.word	0x000000ff
        /*01f0*/ 	.word	0x00000000
        /*01f4*/ 	.short	0x010a
        /*01f6*/ 	.byte	0x04
	.zero		1


	//   ....[20]....
        /*01f8*/ 	.word	0x00001920
        /*01fc*/ 	.word	0x000000ff
        /*0200*/ 	.word	0x00000000
        /*0204*/ 	.short	0x010a
        /*0206*/ 	.byte	0x04
	.zero		1


	//   ....[21]....
        /*0208*/ 	.word	0x00001a80
        /*020c*/ 	.word	0x000000ff
        /*0210*/ 	.word	0x00000000
        /*0214*/ 	.short	0x0101
        /*0216*/ 	.byte	0x04
	.zero		1


	//   ....[22]....
        /*0218*/ 	.word	0x00001b70
        /*021c*/ 	.word	0x0000003e
        /*0220*/ 	.word	0x00000000
        /*0224*/ 	.short	0x0101
        /*0226*/ 	.byte	0x2f
	.zero		1


	//   ....[23]....
        /*0228*/ 	.word	0x00001c40
        /*022c*/ 	.word	0x000000ff
        /*0230*/ 	.word	0x00000000
        /*0234*/ 	.short	0x0101
        /*0236*/ 	.byte	0x06
	.zero		1


	//   ....[24]....
        /*0238*/ 	.word	0x00001cf0
        /*023c*/ 	.word	0x0000003d
        /*0240*/ 	.word	0x00000010
        /*0244*/ 	.short	0x010a
        /*0246*/ 	.byte	0x2a
	.zero		1


	//   ....[25]....
        /*0248*/ 	.word	0x00004130
        /*024c*/ 	.word	0x00000040
        /*0250*/ 	.word	0x00000000
        /*0254*/ 	.short	0x0101
        /*0256*/ 	.byte	0x2f
	.zero		1


	//   ....[26]....
        /*0258*/ 	.word	0x00004a90
        /*025c*/ 	.word	0x0000000a
        /*0260*/ 	.word	0x00000028
        /*0264*/ 	.short	0x010a
        /*0266*/ 	.byte	0x3f
	.zero		1


	//   ....[27]....
        /*0268*/ 	.word	0x00004e10
        /*026c*/ 	.word	0x00000005
        /*0270*/ 	.word	0x00000088
        /*0274*/ 	.short	0x0101
        /*0276*/ 	.byte	0x3f
	.zero		1


	//   ....[28]....
        /*0278*/ 	.word	0x00005590
        /*027c*/ 	.word	0x00000009
        /*0280*/ 	.word	0x00000000
        /*0284*/ 	.short	0x010a
        /*0286*/ 	.byte	0x3f
	.zero		1


	//   ....[29]....
        /*0288*/ 	.word	0x00005610
        /*028c*/ 	.word	0x00000008
        /*0290*/ 	.word	0x00000000
        /*0294*/ 	.short	0x010a
        /*0296*/ 	.byte	0x3f
	.zero		1


	//   ....[30]....
        /*0298*/ 	.word	0x000056a0
        /*029c*/ 	.word	0x00000009
        /*02a0*/ 	.word	0x00000000
        /*02a4*/ 	.short	0x010a
        /*02a6*/ 	.byte	0x3f
	.zero		1


	//   ....[31]....
        /*02a8*/ 	.word	0x00005730
        /*02ac*/ 	.word	0x00000006
        /*02b0*/ 	.word	0x00000000
        /*02b4*/ 	.short	0x010a
        /*02b6*/ 	.byte	0x3f
	.zero		1


	//   ....[32]....
        /*02b8*/ 	.word	0x000057c0
        /*02bc*/ 	.word	0x00000003
        /*02c0*/ 	.word	0x00000000
        /*02c4*/ 	.short	0x010a
        /*02c6*/ 	.byte	0x3f
	.zero		1


	//   ....[33]....
        /*02c8*/ 	.word	0x00005820
        /*02cc*/ 	.word	0x0000003f
        /*02d0*/ 	.word	0x00000000
        /*02d4*/ 	.short	0x010a
        /*02d6*/ 	.byte	0x3f
	.zero		1


	//   ....[34]....
        /*02d8*/ 	.word	0x00005870
        /*02dc*/ 	.word	0x00000003
        /*02e0*/ 	.word	0x00000000
        /*02e4*/ 	.short	0x010a
        /*02e6*/ 	.byte	0x3f
	.zero		1


	//   ....[35]....
        /*02e8*/ 	.word	0x000058d0
        /*02ec*/ 	.word	0x00000004
        /*02f0*/ 	.word	0x00000000
        /*02f4*/ 	.short	0x010a
        /*02f6*/ 	.byte	0x3f
	.zero		1


	//   ....[36]....
        /*02f8*/ 	.word	0x00005920
        /*02fc*/ 	.word	0x0000003f
        /*0300*/ 	.word	0x00000010
        /*0304*/ 	.short	0x010a
        /*0306*/ 	.byte	0x3f
	.zero		1


	//   ....[37]....
        /*0308*/ 	.word	0x000059f0
        /*030c*/ 	.word	0x0000000a
        /*0310*/ 	.word	0x00000028
        /*0314*/ 	.short	0x010a
        /*0316*/ 	.byte	0x3f
	.zero		1


	//   ....[38]....
        /*0318*/ 	.word	0x00005ac0
        /*031c*/ 	.word	0x00000009
        /*0320*/ 	.word	0x00000000
        /*0324*/ 	.short	0x010a
        /*0326*/ 	.byte	0x3f
	.zero		1


	//   ....[39]....
        /*0328*/ 	.word	0x00005b10
        /*032c*/ 	.word	0x00000008
        /*0330*/ 	.word	0x00000000
        /*0334*/ 	.short	0x010a
        /*0336*/ 	.byte	0x3f
	.zero		1


	//   ....[40]....
        /*0338*/ 	.word	0x00005b60
        /*033c*/ 	.word	0x00000009
        /*0340*/ 	.word	0x00000000
        /*0344*/ 	.short	0x010a
        /*0346*/ 	.byte	0x3f
	.zero		1


	//   ....[41]....
        /*0348*/ 	.word	0x00005bb0
        /*034c*/ 	.word	0x00000006
        /*0350*/ 	.word	0x00000000
        /*0354*/ 	.short	0x010a
        /*0356*/ 	.byte	0x3f
	.zero		1


	//----- nvinfo : EIATTR_NUM_MBARRIERS
	.align		4
.L_37:
        /*0358*/ 	.byte	0x03, 0x38
        /*035a*/ 	.short	0x0010


	//----- nvinfo : EIATTR_EXIT_INSTR_OFFSETS
	.align		4
        /*035c*/ 	.byte	0x04, 0x1c
        /*035e*/ 	.short	(.L_39 - .L_38)


	//   ....[0]....
.L_38:
        /*0360*/ 	.word	0x000011a0


	//   ....[1]....
        /*0364*/ 	.word	0x00001200


	//   ....[2]....
        /*0368*/ 	.word	0x000047c0


	//   ....[3]....
        /*036c*/ 	.word	0x000047f0


	//   ....[4]....
        /*0370*/ 	.word	0x00005810


	//----- nvinfo : EIATTR_MAX_THREADS
	.align		4
.L_39:
        /*0374*/ 	.byte	0x04, 0x05
        /*0376*/ 	.short	(.L_41 - .L_40)
.L_40:
        /*0378*/ 	.word	0x00000180
        /*037c*/ 	.word	0x00000001
        /*0380*/ 	.word	0x00000001


	//----- nvinfo : EIATTR_CRS_STACK_SIZE
	.align		4
.L_41:
        /*0384*/ 	.byte	0x04, 0x1e
        /*0386*/ 	.short	(.L_43 - .L_42)
.L_42:
        /*0388*/ 	.word	0x00000000


	//----- nvinfo : EIATTR_CBANK_PARAM_SIZE
	.align		4
.L_43:
        /*038c*/ 	.byte	0x03, 0x19
        /*038e*/ 	.short	0x0470


	//----- nvinfo : EIATTR_PARAM_CBANK
	.align		4
        /*0390*/ 	.byte	0x04, 0x0a
        /*0392*/ 	.short	(.L_45 - .L_44)
	.align		4
.L_44:
        /*0394*/ 	.word	index@(.nv.constant0._ZN7cutlass13device_kernelINS_4gemm6kernel13GemmUniversalIN4cute5tupleIJiiiiEEENS1_10collective13CollectiveMmaINS1_34MainloopSm90TmaGmmaWarpSpecializedILi5ENS5_IJNS4_1CILi1EEESB_SB_EEENS1_32KernelTmaWarpSpecializedPingpongEEENS5_IJNSA_ILi64EEESF_NSA_ILi32EEEEEENS_10bfloat16_tENS5_IJlSB_lEEESI_SJ_NS4_8TiledMMAINS4_8MMA_AtomIJNS4_4SM904GMMA27MMA_64x64x16_F32BF16BF16_SSILNSN_5MajorE0ELSP_0ELNSN_7ScaleInE1ELSQ_1EEEEEENS4_6LayoutISC_NS5_IJNSA_ILi0EEESU_SU_EEEEENS5_IJNS4_10UnderscoreESX_SX_EEEEENS4_13SM90_TMA_LOADENS4_14ComposedLayoutINS4_7SwizzleILi2ELi4ELi3EEENS4_18smem_ptr_flag_bitsILi16EEENST_INS5_IJNSA_ILi8EEESG_EEENS5_IJSG_SB_EEEEEEEvNS4_8identityES10_S1A_vS1B_EENS_8epilogue10collective6detail29Sm90TmaWarpSpecializedAdapterINS1E_15DefaultEpilogueISI_SJ_SJ_NS1D_6thread17LinearCombinationISI_Li1EffLNS1I_9ScaleType4KindE0ELNS_15FloatRoundStyleE2ESI_EENS1_15EpilogueDefaultEEEEEvvEEEEvNT_6ParamsE)
        /*0398*/ 	.short	0x0210
        /*039a*/ 	.short	0x0470


	//----- nvinfo : EIATTR_SW_WAR
	.align		4
.L_45:
        /*039c*/ 	.byte	0x04, 0x36
        /*039e*/ 	.short	(.L_47 - .L_46)
.L_46:
        /*03a0*/ 	.word	0x00000008
.L_47:


//--------------------- .nv.callgraph             --------------------------
	.section	.nv.callgraph,"",@"SHT_CUDA_CALLGRAPH"
	.align	4
	.sectionentsize	8
	.align		4
        /*0000*/ 	.word	0x00000000
	.align		4
        /*0004*/ 	.word	0xffffffff
	.align		4
        /*0008*/ 	.word	index@(_ZN7cutlass13device_kernelINS_4gemm6kernel13GemmUniversalIN4cute5tupleIJiiiiEEENS1_10collective13CollectiveMmaINS1_34MainloopSm90TmaGmmaWarpSpecializedILi5ENS5_IJNS4_1CILi1EEESB_SB_EEENS1_32KernelTmaWarpSpecializedPingpongEEENS5_IJNSA_ILi64EEESF_NSA_ILi32EEEEEENS_10bfloat16_tENS5_IJlSB_lEEESI_SJ_NS4_8TiledMMAINS4_8MMA_AtomIJNS4_4SM904GMMA27MMA_64x64x16_F32BF16BF16_SSILNSN_5MajorE0ELSP_0ELNSN_7ScaleInE1ELSQ_1EEEEEENS4_6LayoutISC_NS5_IJNSA_ILi0EEESU_SU_EEEEENS5_IJNS4_10UnderscoreESX_SX_EEEEENS4_13SM90_TMA_LOADENS4_14ComposedLayoutINS4_7SwizzleILi2ELi4ELi3EEENS4_18smem_ptr_flag_bitsILi16EEENST_INS5_IJNSA_ILi8EEESG_EEENS5_IJSG_SB_EEEEEEEvNS4_8identityES10_S1A_vS1B_EENS_8epilogue10collective6detail29Sm90TmaWarpSpecializedAdapterINS1E_15DefaultEpilogueISI_SJ_SJ_NS1D_6thread17LinearCombinationISI_Li1EffLNS1I_9ScaleType4KindE0ELNS_15FloatRoundStyleE2ESI_EENS1_15EpilogueDefaultEEEEEvvEEEEvNT_6ParamsE)
	.align		4
        /*000c*/ 	.word	index@(__assertfail)
	.align		4
        /*0010*/ 	.word	0x00000000
	.align		4
        /*0014*/ 	.word	0xfffffffe
	.align		4
        /*0018*/ 	.word	0x00000000
	.align		4
        /*001c*/ 	.word	0xfffffffd
	.align		4
        /*0020*/ 	.word	0x00000000
	.align		4
        /*0024*/ 	.word	0xfffffffc


//--------------------- .nv.constant4             --------------------------
	.section	.nv.constant4,"a",@progbits
	.align	8
	.align		8
.nv.constant4:
        /*0000*/ 	.dword	__assertfail
	.align		8
        /*0008*/ 	.dword	__unnamed_1
	.align		8
        /*0010*/ 	.dword	_ZN39_INTERNAL_705c16c8_4_k_cu_1bd79ead_32034cuda3std3__45__cpo5beginE
	.align		8
        /*0018*/ 	.dword	_ZN39_INTERNAL_705c16c8_4_k_cu_1bd79ead_32034cuda3std3__45__cpo3endE
	.align		8
        /*0020*/ 	.dword	_ZN39_INTERNAL_705c16c8_4_k_cu_1bd79ead_32034cuda3std3__45__cpo6cbeginE
	.align		8
        /*0028*/ 	.dword	_ZN39_INTERNAL_705c16c8_4_k_cu_1bd79ead_32034cuda3std3__45__cpo4cendE
	.align		8
        /*0030*/ 	.dword	_ZN39_INTERNAL_705c16c8_4_k_cu_1bd79ead_32034cuda3std3__441_GLOBAL__N__705c16c8_4_k_cu_1bd79ead_32036ignoreE
	.align		8
        /*0038*/ 	.dword	_ZN39_INTERNAL_705c16c8_4_k_cu_1bd79ead_32034cuda3std3__419piecewise_constructE
	.align		8
        /*0040*/ 	.dword	_ZN39_INTERNAL_705c16c8_4_k_cu_1bd79ead_32034cuda3std3__48in_placeE
	.align		8
        /*0048*/ 	.dword	_ZN39_INTERNAL_705c16c8_4_k_cu_1bd79ead_32034cuda3std6ranges3__45__cpo4swapE
	.align		8
        /*0050*/ 	.dword	_ZN39_INTERNAL_705c16c8_4_k_cu_1bd79ead_32034cuda3std6ranges3__45__cpo9iter_moveE
	.align		8
        /*0058*/ 	.dword	_ZN39_INTERNAL_705c16c8_4_k_cu_1bd79ead_32034cute7productE
	.align		8
        /*0060*/ 	.dword	_ZN39_INTERNAL_705c16c8_4_k_cu_1bd79ead_32034cute1_E
	.align		8
        /*0068*/ 	.dword	$str$22
	.align		8
        /*0070*/ 	.dword	$str$23


//--------------------- .text._ZN7cutlass13device_kernelINS_4gemm6kernel13GemmUniversalIN4cute5tupleIJiiiiEEENS1_10collective13CollectiveMmaINS1_34MainloopSm90TmaGmmaWarpSpecializedILi5ENS5_IJNS4_1CILi1EEESB_SB_EEENS1_32KernelTmaWarpSpecializedPingpongEEENS5_IJNSA_ILi64EEESF_NSA_ILi32EEEEEENS_10bfloat16_tENS5_IJlSB_lEEESI_SJ_NS4_8TiledMMAINS4_8MMA_AtomIJNS4_4SM904GMMA27MMA_64x64x16_F32BF16BF16_SSILNSN_5MajorE0ELSP_0ELNSN_7ScaleInE1ELSQ_1EEEEEENS4_6LayoutISC_NS5_IJNSA_ILi0EEESU_SU_EEEEENS5_IJNS4_10UnderscoreESX_SX_EEEEENS4_13SM90_TMA_LOADENS4_14ComposedLayoutINS4_7SwizzleILi2ELi4ELi3EEENS4_18smem_ptr_flag_bitsILi16EEENST_INS5_IJNSA_ILi8EEESG_EEENS5_IJSG_SB_EEEEEEEvNS4_8identityES10_S1A_vS1B_EENS_8epilogue10collective6detail29Sm90TmaWarpSpecializedAdapterINS1E_15DefaultEpilogueISI_SJ_SJ_NS1D_6thread17LinearCombinationISI_Li1EffLNS1I_9ScaleType4KindE0ELNS_15FloatRoundStyleE2ESI_EENS1_15EpilogueDefaultEEEEEvvEEEEvNT_6ParamsE --------------------------
	.section	.text._ZN7cutlass13device_kernelINS_4gemm6kernel13GemmUniversalIN4cute5tupleIJiiiiEEENS1_10collective13CollectiveMmaINS1_34MainloopSm90TmaGmmaWarpSpecializedILi5ENS5_IJNS4_1CILi1EEESB_SB_EEENS1_32KernelTmaWarpSpecializedPingpongEEENS5_IJNSA_ILi64EEESF_NSA_ILi32EEEEEENS_10bfloat16_tENS5_IJlSB_lEEESI_SJ_NS4_8TiledMMAINS4_8MMA_AtomIJNS4_4SM904GMMA27MMA_64x64x16_F32BF16BF16_SSILNSN_5MajorE0ELSP_0ELNSN_7ScaleInE1ELSQ_1EEEEEENS4_6LayoutISC_NS5_IJNSA_ILi0EEESU_SU_EEEEENS5_IJNS4_10UnderscoreESX_SX_EEEEENS4_13SM90_TMA_LOADENS4_14ComposedLayoutINS4_7SwizzleILi2ELi4ELi3EEENS4_18smem_ptr_flag_bitsILi16EEENST_INS5_IJNSA_ILi8EEESG_EEENS5_IJSG_SB_EEEEEEEvNS4_8identityES10_S1A_vS1B_EENS_8epilogue10collective6detail29Sm90TmaWarpSpecializedAdapterINS1E_15DefaultEpilogueISI_SJ_SJ_NS1D_6thread17LinearCombinationISI_Li1EffLNS1I_9ScaleType4KindE0ELNS_15FloatRoundStyleE2ESI_EENS1_15EpilogueDefaultEEEEEvvEEEEvNT_6ParamsE,"ax",@progbits
	.align	128
.text._ZN7cutlass13device_kernelINS_4gemm6kernel13GemmUniversalIN4cute5tupleIJiiiiEEENS1_10collective13CollectiveMmaINS1_34MainloopSm90TmaGmmaWarpSpecializedILi5ENS5_IJNS4_1CILi1EEESB_SB_EEENS1_32KernelTmaWarpSpecializedPingpongEEENS5_IJNSA_ILi64EEESF_NSA_ILi32EEEEEENS_10bfloat16_tENS5_IJlSB_lEEESI_SJ_NS4_8TiledMMAINS4_8MMA_AtomIJNS4_4SM904GMMA27MMA_64x64x16_F32BF16BF16_SSILNSN_5MajorE0ELSP_0ELNSN_7ScaleInE1ELSQ_1EEEEEENS4_6LayoutISC_NS5_IJNSA_ILi0EEESU_SU_EEEEENS5_IJNS4_10UnderscoreESX_SX_EEEEENS4_13SM90_TMA_LOADENS4_14ComposedLayoutINS4_7SwizzleILi2ELi4ELi3EEENS4_18smem_ptr_flag_bitsILi16EEENST_INS5_IJNSA_ILi8EEESG_EEENS5_IJSG_SB_EEEEEEEvNS4_8identityES10_S1A_vS1B_EENS_8epilogue10collective6detail29Sm90TmaWarpSpecializedAdapterINS1E_15DefaultEpilogueISI_SJ_SJ_NS1D_6thread17LinearCombinationISI_Li1EffLNS1I_9ScaleType4KindE0ELNS_15FloatRoundStyleE2ESI_EENS1_15EpilogueDefaultEEEEEvvEEEEvNT_6ParamsE:
        .type           _ZN7cutlass13device_kernelINS_4gemm6kernel13GemmUniversalIN4cute5tupleIJiiiiEEENS1_10collective13CollectiveMmaINS1_34MainloopSm90TmaGmmaWarpSpecializedILi5ENS5_IJNS4_1CILi1EEESB_SB_EEENS1_32KernelTmaWarpSpecializedPingpongEEENS5_IJNSA_ILi64EEESF_NSA_ILi32EEEEEENS_10bfloat16_tENS5_IJlSB_lEEESI_SJ_NS4_8TiledMMAINS4_8MMA_AtomIJNS4_4SM904GMMA27MMA_64x64x16_F32BF16BF16_SSILNSN_5MajorE0ELSP_0ELNSN_7ScaleInE1ELSQ_1EEEEEENS4_6LayoutISC_NS5_IJNSA_ILi0EEESU_SU_EEEEENS5_IJNS4_10UnderscoreESX_SX_EEEEENS4_13SM90_TMA_LOADENS4_14ComposedLayoutINS4_7SwizzleILi2ELi4ELi3EEENS4_18smem_ptr_flag_bitsILi16EEENST_INS5_IJNSA_ILi8EEESG_EEENS5_IJSG_SB_EEEEEEEvNS4_8identityES10_S1A_vS1B_EENS_8epilogue10collective6detail29Sm90TmaWarpSpecializedAdapterINS1E_15DefaultEpilogueISI_SJ_SJ_NS1D_6thread17LinearCombinationISI_Li1EffLNS1I_9ScaleType4KindE0ELNS_15FloatRoundStyleE2ESI_EENS1_15EpilogueDefaultEEEEEvvEEEEvNT_6ParamsE,@function
        .size           _ZN7cutlass13device_kernelINS_4gemm6kernel13GemmUniversalIN4cute5tupleIJiiiiEEENS1_10collective13CollectiveMmaINS1_34MainloopSm90TmaGmmaWarpSpecializedILi5ENS5_IJNS4_1CILi1EEESB_SB_EEENS1_32KernelTmaWarpSpecializedPingpongEEENS5_IJNSA_ILi64EEESF_NSA_ILi32EEEEEENS_10bfloat16_tENS5_IJlSB_lEEESI_SJ_NS4_8TiledMMAINS4_8MMA_AtomIJNS4_4SM904GMMA27MMA_64x64x16_F32BF16BF16_SSILNSN_5MajorE0ELSP_0ELNSN_7ScaleInE1ELSQ_1EEEEEENS4_6LayoutISC_NS5_IJNSA_ILi0EEESU_SU_EEEEENS5_IJNS4_10UnderscoreESX_SX_EEEEENS4_13SM90_TMA_LOADENS4_14ComposedLayoutINS4_7SwizzleILi2ELi4ELi3EEENS4_18smem_ptr_flag_bitsILi16EEENST_INS5_IJNSA_ILi8EEESG_EEENS5_IJSG_SB_EEEEEEEvNS4_8identityES10_S1A_vS1B_EENS_8epilogue10collective6detail29Sm90TmaWarpSpecializedAdapterINS1E_15DefaultEpilogueISI_SJ_SJ_NS1D_6thread17LinearCombinationISI_Li1EffLNS1I_9ScaleType4KindE0ELNS_15FloatRoundStyleE2ESI_EENS1_15EpilogueDefaultEEEEEvvEEEEvNT_6ParamsE,(.L_x_135 - _ZN7cutlass13device_kernelINS_4gemm6kernel13GemmUniversalIN4cute5tupleIJiiiiEEENS1_10collective13CollectiveMmaINS1_34MainloopSm90TmaGmmaWarpSpecializedILi5ENS5_IJNS4_1CILi1EEESB_SB_EEENS1_32KernelTmaWarpSpecializedPingpongEEENS5_IJNSA_ILi64EEESF_NSA_ILi32EEEEEENS_10bfloat16_tENS5_IJlSB_lEEESI_SJ_NS4_8TiledMMAINS4_8MMA_AtomIJNS4_4SM904GMMA27MMA_64x64x16_F32BF16BF16_SSILNSN_5MajorE0ELSP_0ELNSN_7ScaleInE1ELSQ_1EEEEEENS4_6LayoutISC_NS5_IJNSA_ILi0EEESU_SU_EEEEENS5_IJNS4_10UnderscoreESX_SX_EEEEENS4_13SM90_TMA_LOADENS4_14ComposedLayoutINS4_7SwizzleILi2ELi4ELi3EEENS4_18smem_ptr_flag_bitsILi16EEENST_INS5_IJNSA_ILi8EEESG_EEENS5_IJSG_SB_EEEEEEEvNS4_8identityES10_S1A_vS1B_EENS_8epilogue10collective6detail29Sm90TmaWarpSpecializedAdapterINS1E_15DefaultEpilogueISI_SJ_SJ_NS1D_6thread17LinearCombinationISI_Li1EffLNS1I_9ScaleType4KindE0ELNS_15FloatRoundStyleE2ESI_EENS1_15EpilogueDefaultEEEEEvvEEEEvNT_6ParamsE)
        .other          _ZN7cutlass13device_kernelINS_4gemm6kernel13GemmUniversalIN4cute5tupleIJiiiiEEENS1_10collective13CollectiveMmaINS1_34MainloopSm90TmaGmmaWarpSpecializedILi5ENS5_IJNS4_1CILi1EEESB_SB_EEENS1_32KernelTmaWarpSpecializedPingpongEEENS5_IJNSA_ILi64EEESF_NSA_ILi32EEEEEENS_10bfloat16_tENS5_IJlSB_lEEESI_SJ_NS4_8TiledMMAINS4_8MMA_AtomIJNS4_4SM904GMMA27MMA_64x64x16_F32BF16BF16_SSILNSN_5MajorE0ELSP_0ELNSN_7ScaleInE1ELSQ_1EEEEEENS4_6LayoutISC_NS5_IJNSA_ILi0EEESU_SU_EEEEENS5_IJNS4_10UnderscoreESX_SX_EEEEENS4_13SM90_TMA_LOADENS4_14ComposedLayoutINS4_7SwizzleILi2ELi4ELi3EEENS4_18smem_ptr_flag_bitsILi16EEENST_INS5_IJNSA_ILi8EEESG_EEENS5_IJSG_SB_EEEEEEEvNS4_8identityES10_S1A_vS1B_EENS_8epilogue10collective6detail29Sm90TmaWarpSpecializedAdapterINS1E_15DefaultEpilogueISI_SJ_SJ_NS1D_6thread17LinearCombinationISI_Li1EffLNS1I_9ScaleType4KindE0ELNS_15FloatRoundStyleE2ESI_EENS1_15EpilogueDefaultEEEEEvvEEEEvNT_6ParamsE,@"STO_CUDA_ENTRY STV_DEFAULT"
_ZN7cutlass13device_kernelINS_4gemm6kernel13GemmUniversalIN4cute5tupleIJiiiiEEENS1_10collective13CollectiveMmaINS1_34MainloopSm90TmaGmmaWarpSpecializedILi5ENS5_IJNS4_1CILi1EEESB_SB_EEENS1_32KernelTmaWarpSpecializedPingpongEEENS5_IJNSA_ILi64EEESF_NSA_ILi32EEEEEENS_10bfloat16_tENS5_IJlSB_lEEESI_SJ_NS4_8TiledMMAINS4_8MMA_AtomIJNS4_4SM904GMMA27MMA_64x64x16_F32BF16BF16_SSILNSN_5MajorE0ELSP_0ELNSN_7ScaleInE1ELSQ_1EEEEEENS4_6LayoutISC_NS5_IJNSA_ILi0EEESU_SU_EEEEENS5_IJNS4_10UnderscoreESX_SX_EEEEENS4_13SM90_TMA_LOADENS4_14ComposedLayoutINS4_7SwizzleILi2ELi4ELi3EEENS4_18smem_ptr_flag_bitsILi16EEENST_INS5_IJNSA_ILi8EEESG_EEENS5_IJSG_SB_EEEEEEEvNS4_8identityES10_S1A_vS1B_EENS_8epilogue10collective6detail29Sm90TmaWarpSpecializedAdapterINS1E_15DefaultEpilogueISI_SJ_SJ_NS1D_6thread17LinearCombinationISI_Li1EffLNS1I_9ScaleType4KindE0ELNS_15FloatRoundStyleE2ESI_EENS1_15EpilogueDefaultEEEEEvvEEEEvNT_6ParamsE:
[----:B------:R-:W0:Y:S02]  /*0000*/  LDC R1, c[0x0][0x28] ;  /* 0x00000a00ff017b82 */ /* 0x000e240000000800 */
[----:B0-----:R-:W-:Y:S01]  /*0010*/  VIADD R1, R1, 0xfffffff8 ;  /* 0xfffffff801017836 */ /* 0x001fe20000000000 */
[----:B------:R-:W0:Y:S01]  /*0020*/  S2R R4, SR_TID.X ;  /* 0x0000000000047919 */ /* 0x000e220000002100 */
[----:B------:R-:W-:Y:S01]  /*0030*/  ELECT P0, URZ, PT ;  /* 0x00000000003f782f */ /* 0x000fe20003800000 */
[----:B------:R-:W-:Y:S01]  /*0040*/  BSSY B0, `(.L_x_0) ;  /* 0x000000f000007945 */ /* 0x000fe20003800000 */
[--C-:B0-----:R-:W-:Y:S02]  /*0050*/  SHF.R.U32.HI R0, RZ, 0x5, R4.reuse ;  /* 0x00000005ff007819 */ /* 0x101fe40000011604 */
[----:B------:R-:W-:-:S03]  /*0060*/  SHF.R.U32.HI R5, RZ, 0x7, R4 ;  /* 0x00000007ff057819 */ /* 0x000fc60000011604 */
[----:B------:R-:W0:Y:S04]  /*0070*/  SHFL.IDX PT, R2, R0, RZ, 0x1f ;  /* 0x00001fff00027589 */ /* 0x000e2800000e0000 */
[----:B------:R1:W2:Y:S01]  /*0080*/  SHFL.IDX PT, R8, R5, RZ, 0x1f ;  /* 0x00001fff05087589 */ /* 0x0002a200000e0000 */
[----:B0-----:R-:W-:-:S13]  /*0090*/  ISETP.NE.OR P0, PT, R2, RZ, !P0 ;  /* 0x000000ff0200720c */ /* 0x001fda0004705670 */
[----:B-12---:R-:W-:Y:S05]  /*00a0*/  @P0 BRA `(.L_x_1) ;  /* 0x0000000000200947 */ /* 0x006fea0003800000 */
[----:B------:R-:W-:Y:S02]  /*00b0*/  ULDC.64 UR4, c[0x0][0x198] ;  /* 0x0000660000047ab9 */ /* 0x000fe40000000a00 */
[----:B------:R-:W-:Y:S02]  /*00c0*/  UIADD3 UR6, UP0, UR4, 0xf0, URZ ;  /* 0x000000f004067890 */ /* 0x000fe4000ff1e03f */
[----:B------:R-:W-:Y:S02]  /*00d0*/  UIADD3 UR4, UP1, UR4, 0x1f0, URZ ;  /* 0x000001f004047890 */ /* 0x000fe4000ff3e03f */
[----:B------:R-:W-:Y:S02]  /*00e0*/  UIADD3.X UR7, URZ, UR5, URZ, UP0, !UPT ;  /* 0x000000053f077290 */ /* 0x000fe400087fe43f */
[----:B------:R-:W-:-:S07]  /*00f0*/  UIADD3.X UR5, URZ, UR5, URZ, UP1, !UPT ;  /* 0x000000053f057290 */ /* 0x000fce0008ffe43f */
[----:B------:R0:W-:Y:S02]  /*0100*/  UTMACCTL.PF [UR6] ;  /* 0x00000000060079b9 */ /* 0x0001e40008040000 */
[----:B------:R0:W-:Y:S02]  /*0110*/  UTMACCTL.PF [UR4] ;  /* 0x00000000040079b9 */ /* 0x0001e40008040000 */
[----:B0-----:R-:W-:Y:S01]  /*0120*/  NOP ;  /* 0x0000000000007918 */ /* 0x001fe20000000000 */
.L_x_1:
[----:B------:R-:W-:Y:S05]  /*0130*/  BSYNC B0 ;  /* 0x0000000000007941 */ /* 0x000fea0003800000 */
.L_x_0:
[----:B------:R-:W0:Y:S02]  /*0140*/  SHFL.IDX PT, R3, R0, RZ, 0x1f ;  /* 0x00001fff00037589 */ /* 0x000e2400000e0000 */
[----:B0-----:R-:W-:-:S13]  /*0150*/  ISETP.NE.AND P0, PT, R3, RZ, PT ;  /* 0x000000ff0300720c */ /* 0x001fda0003f05270 */
[----:B------:R-:W-:Y:S05]  /*0160*/  @P0 BRA `(.L_x_2) ;  /* 0x0000000000600947 */ /* 0x000fea0003800000 */
[----:B------:R-:W0:Y:S01]  /*0170*/  S2UR UR8, SR_CgaCtaId ;  /* 0x00000000000879c3 */ /* 0x000e220000008800 */
[----:B------:R-:W-:Y:S01]  /*0180*/  UMOV UR4, 0x400 ;  /* 0x0000040000047882 */ /* 0x000fe20000000000 */
[----:B------:R-:W-:Y:S01]  /*0190*/  UMOV UR5, 0x1 ;  /* 0x0000000100057882 */ /* 0x000fe20000000000 */
[----:B------:R-:W-:Y:S01]  /*01a0*/  UMOV UR6, 0x80 ;  /* 0x0000008000067882 */ /* 0x000fe20000000000 */
[----:B------:R-:W-:Y:S01]  /*01b0*/  ELECT P0, URZ, PT ;  /* 0x00000000003f782f */ /* 0x000fe20003800000 */
[----:B------:R-:W-:-:S04]  /*01c0*/  UIADD3 UR6, -UR6, 0x100000, URZ ;  /* 0x0010000006067890 */ /* 0x000fc8000fffe13f */
[----:B------:R-:W-:Y:S02]  /*01d0*/  USHF.L.U32 UR7, UR6, 0xb, URZ ;  /* 0x0000000b06077899 */ /* 0x000fe4000800063f */
[----:B------:R-:W-:Y:S02]  /*01e0*/  USHF.L.U32 UR6, UR6, 0x1, URZ ;  /* 0x0000000106067899 */ /* 0x000fe4000800063f */
[----:B0-----:R-:W-:Y:S02]  /*01f0*/  ULEA UR8, UR8, UR4, 0x18 ;  /* 0x0000000408087291 */ /* 0x001fe4000f8ec03f */
[----:B------:R-:W-:-:S04]  /*0200*/  UIADD3 UR4, -UR5, 0x100000, URZ ;  /* 0x0010000005047890 */ /* 0x000fc8000fffe13f */
[----:B------:R-:W-:Y:S02]  /*0210*/  USHF.L.U32 UR5, UR4, 0xb, URZ ;  /* 0x0000000b04057899 */ /* 0x000fe4000800063f */
[----:B------:R-:W-:Y:S01]  /*0220*/  USHF.L.U32 UR4, UR4, 0x1, URZ ;  /* 0x0000000104047899 */ /* 0x000fe2000800063f */
[----:B------:R-:W0:Y:S11]  /*0230*/  FENCE.VIEW.ASYNC.S ;  /* 0x00000000000073c6 */ /* 0x000e360000000000 */
[----:B0-----:R0:W1:Y:S01]  /*0240*/  SYNCS.EXCH.64 URZ, [UR8], UR4 ;  /* 0x00000004083f75b2 */ /* 0x0010620008000100 */
[----:B------:R0:W2:Y:S01]  /*0250*/  SYNCS.EXCH.64 URZ, [UR8+0x28], UR6 ;  /* 0x00002806083f75b2 */ /* 0x0000a20008000100 */
[----:B------:R0:W3:Y:S01]  /*0260*/  SYNCS.EXCH.64 URZ, [UR8+0x8], UR4 ;  /* 0x00000804083f75b2 */ /* 0x0000e20008000100 */
[----:B------:R0:W4:Y:S01]  /*0270*/  SYNCS.EXCH.64 URZ, [UR8+0x30], UR6 ;  /* 0x00003006083f75b2 */ /* 0x0001220008000100 */
[----:B------:R0:W0:Y:S01]  /*0280*/  SYNCS.EXCH.64 URZ, [UR8+0x10], UR4 ;  /* 0x00001004083f75b2 */ /* 0x0000220008000100 */
[----:B------:R0:W0:Y:S01]  /*0290*/  SYNCS.EXCH.64 URZ, [UR8+0x38], UR6 ;  /* 0x00003806083f75b2 */ /* 0x0000220008000100 */
[----:B------:R0:W0:Y:S01]  /*02a0*/  SYNCS.EXCH.64 URZ, [UR8+0x18], UR4 ;  /* 0x00001804083f75b2 */ /* 0x0000220008000100 */
[----:B------:R0:W0:Y:S01]  /*02b0*/  SYNCS.EXCH.64 URZ, [UR8+0x40], UR6 ;  /* 0x00004006083f75b2 */ /* 0x0000220008000100 */
[----:B------:R0:W0:Y:S01]  /*02c0*/  SYNCS.EXCH.64 URZ, [UR8+0x20], UR4 ;  /* 0x00002004083f75b2 */ /* 0x0000220008000100 */
[----:B------:R0:W0:Y:S01]  /*02d0*/  SYNCS.EXCH.64 URZ, [UR8+0x48], UR6 ;  /* 0x00004806083f75b2 */ /* 0x0000220008000100 */
[----:B------:R-:W-:Y:S01]  /*02e0*/  NOP ;  /* 0x0000000000007918 */ /* 0x000fe20000000000 */
.L_x_2:
[----:B------:R-:W5:Y:S01]  /*02f0*/  SHFL.IDX PT, R6, R0, RZ, 0x1f ;  /* 0x00001fff00067589 */ /* 0x000f6200000e0000 */
[----:B------:R-:W-:Y:S01]  /*0300*/  ELECT P0, URZ, PT ;  /* 0x00000000003f782f */ /* 0x000fe20003800000 */
[----:B------:R-:W-:Y:S01]  /*0310*/  NOP ;  /* 0x0000000000007918 */ /* 0x000fe20000000000 */
[----:B------:R-:W-:Y:S01]  /*0320*/  ELECT P1, URZ, PT ;  /* 0x00000000003f782f */ /* 0x000fe20003820000 */
[----:B------:R-:W1:Y:S01]  /*0330*/  SHFL.IDX PT, R3, R0, RZ, 0x1f ;  /* 0x00001fff00037589 */ /* 0x000e6200000e0000 */
[----:B0-----:R-:W-:Y:S01]  /*0340*/  UMOV UR4, 0x20 ;  /* 0x0000002000047882 */ /* 0x001fe20000000000 */
[----:B------:R-:W-:Y:S01]  /*0350*/  UMOV UR11, 0x80 ;  /* 0x00000080000b7882 */ /* 0x000fe20000000000 */
[----:B------:R-:W-:Y:S01]  /*0360*/  NOP ;  /* 0x0000000000007918 */ /* 0x000fe20000000000 */
[C---:B------:R-:W-:Y:S01]  /*0370*/  VIADD R33, R8.reuse, 0xffffffff ;  /* 0xffffffff08217836 */ /* 0x040fe20000000000 */
[----:B------:R-:W0:Y:S01]  /*0380*/  SHFL.IDX PT, R5, R5, RZ, 0x1f ;  /* 0x00001fff05057589 */ /* 0x000e2200000e0000 */
[----:B------:R-:W-:Y:S01]  /*0390*/  ULDC.64 UR36, c[0x0][0x208] ;  /* 0x0000820000247ab9 */ /* 0x000fe20000000a00 */
[----:B------:R-:W-:-:S02]  /*03a0*/  ISETP.NE.AND P2, PT, R8, RZ, PT ;  /* 0x000000ff0800720c */ /* 0x000fc40003f45270 */
[----:B------:R-:W-:Y:S02]  /*03b0*/  ISETP.GE.U32.AND P3, PT, R33, 0x2, PT ;  /* 0x000000022100780c */ /* 0x000fe40003f66070 */
[----:B-----5:R-:W-:Y:S02]  /*03c0*/  ISETP.NE.OR P0, PT, R6, RZ, !P0 ;  /* 0x000000ff0600720c */ /* 0x020fe40004705670 */
[----:B-1----:R-:W-:Y:S02]  /*03d0*/  ISETP.NE.OR P1, PT, R3, RZ, !P1 ;  /* 0x000000ff0300720c */ /* 0x002fe40004f25670 */
[----:B------:R-:W-:-:S04]  /*03e0*/  SHF.R.S32.HI R3, RZ, 0x1f, R2 ;  /* 0x0000001fff037819 */ /* 0x000fc80000011402 */
[----:B------:R-:W-:-:S05]  /*03f0*/  LEA.HI R3, R3, R2, RZ, 0x2 ;  /* 0x0000000203037211 */ /* 0x000fca00078f10ff */
[----:B------:R-:W-:Y:S01]  /*0400*/  VOTEU.ALL UP0, P0 ;  /* 0x00000000003f7886 */ /* 0x000fe20000000000 */
[----:B------:R-:W-:Y:S01]  /*0410*/  LOP3.LUT R3, R3, 0xfffffffc, RZ, 0xc0, !PT ;  /* 0xfffffffc03037812 */ /* 0x000fe200078ec0ff */
[----:B------:R-:W-:-:S03]  /*0420*/  VOTEU.ALL UP1, P1 ;  /* 0x00000000003f7886 */ /* 0x000fc60000820000 */
[----:B------:R-:W1:Y:S01]  /*0430*/  @!UP0 S2UR UR7, SR_CgaCtaId ;  /* 0x00000000000789c3 */ /* 0x000e620000008800 */
[----:B------:R-:W-:Y:S01]  /*0440*/  @!UP0 UMOV UR6, 0x400 ;  /* 0x0000040000068882 */ /* 0x000fe20000000000 */
[----:B------:R-:W-:-:S04]  /*0450*/  @!UP0 UIADD3 UR4, -UR4, 0x100000, URZ ;  /* 0x0010000004048890 */ /* 0x000fc8000fffe13f */
[----:B------:R-:W-:Y:S02]  /*0460*/  @!UP0 USHF.L.U32 UR5, UR4, 0xb, URZ ;  /* 0x0000000b04058899 */ /* 0x000fe4000800063f */
[----:B------:R-:W-:Y:S01]  /*0470*/  @!UP0 USHF.L.U32 UR4, UR4, 0x1, URZ ;  /* 0x0000000104048899 */ /* 0x000fe2000800063f */
[----:B------:R-:W-:Y:S01]  /*0480*/  IMAD.IADD R0, R2, 0x1, -R3 ;  /* 0x0000000102007824 */ /* 0x000fe200078e0a03 */
[----:B------:R-:W-:Y:S01]  /*0490*/  @!UP1 UMOV UR9, 0x400 ;  /* 0x0000040000099882 */ /* 0x000fe20000000000 */
[----:B------:R-:W-:Y:S01]  /*04a0*/  VOTEU.ALL UP2, P1 ;  /* 0x00000000003f7886 */ /* 0x000fe20000840000 */
[----:B------:R-:W-:Y:S01]  /*04b0*/  VOTEU.ALL UP3, P1 ;  /* 0x00000000003f7886 */ /* 0x000fe20000860000 */
[----:B------:R-:W-:Y:S01]  /*04c0*/  VOTEU.ALL UP4, P1 ;  /* 0x00000000003f7886 */ /* 0x000fe20000880000 */
[----:B------:R-:W5:Y:S01]  /*04d0*/  @!UP1 S2UR UR10, SR_CgaCtaId ;  /* 0x00000000000a99c3 */ /* 0x000f620000008800 */
[----:B------:R-:W-:Y:S01]  /*04e0*/  VOTEU.ALL UP5, P1 ;  /* 0x00000000003f7886 */ /* 0x000fe200008a0000 */
[----:B------:R-:W-:-:S04]  /*04f0*/  SHF.R.S32.HI R3, RZ, 0x1f, R4 ;  /* 0x0000001fff037819 */ /* 0x000fc80000011404 */
[----:B------:R-:W-:-:S04]  /*0500*/  LEA.HI R3, R3, R4, RZ, 0x7 ;  /* 0x0000000403037211 */ /* 0x000fc800078f38ff */
[----:B------:R-:W-:-:S05]  /*0510*/  LOP3.LUT R3, R3, 0xffffff80, RZ, 0xc0, !PT ;  /* 0xffffff8003037812 */ /* 0x000fca00078ec0ff */
[----:B------:R-:W-:Y:S01]  /*0520*/  IMAD.IADD R3, R4, 0x1, -R3 ;  /* 0x0000000104037824 */ /* 0x000fe200078e0a03 */
[----:B-1----:R-:W-:Y:S02]  /*0530*/  @!UP0 ULEA UR8, UR7, UR6, 0x18 ;  /* 0x0000000607088291 */ /* 0x002fe4000f8ec03f */
[----:B------:R-:W-:-:S04]  /*0540*/  @!UP1 UIADD3 UR6, -UR11, 0x100000, URZ ;  /* 0x001000000b069890 */ /* 0x000fc8000fffe13f */
[----:B------:R-:W-:Y:S02]  /*0550*/  @!UP1 USHF.L.U32 UR7, UR6, 0xb, URZ ;  /* 0x0000000b06079899 */ /* 0x000fe4000800063f */
[----:B------:R-:W-:Y:S01]  /*0560*/  @!UP1 USHF.L.U32 UR6, UR6, 0x1, URZ ;  /* 0x0000000106069899 */ /* 0x000fe2000800063f */
[----:B------:R-:W-:Y:S01]  /*0570*/  VOTEU.ALL UP0, P0 ;  /* 0x00000000003f7886 */ /* 0x000fe20000000000 */
[----:B-----5:R-:W-:Y:S01]  /*0580*/  @!UP1 ULEA UR9, UR10, UR9, 0x18 ;  /* 0x000000090a099291 */ /* 0x020fe2000f8ec03f */
[----:B------:R-:W-:Y:S02]  /*0590*/  VOTEU.ALL UP1, P0 ;  /* 0x00000000003f7886 */ /* 0x000fe40000020000 */
[----:B------:R-:W-:Y:S01]  /*05a0*/  ULDC.64 UR10, c[0x0][0x598] ;  /* 0x00016600000a7ab9 */ /* 0x000fe20000000a00 */
[----:B------:R-:W-:Y:S01]  /*05b0*/  ISETP.NE.AND P0, PT, R0, 0x3, PT ;  /* 0x000000030000780c */ /* 0x000fe20003f05270 */
[----:B------:R-:W1:Y:S02]  /*05c0*/  FENCE.VIEW.ASYNC.S ;  /* 0x00000000000073c6 */ /* 0x000e640000000000 */
[----:B-1----:R1:W2:Y:S01]  /*05d0*/  @!UP0 SYNCS.EXCH.64 URZ, [UR8+0x80], UR4 ;  /* 0x00008004083f85b2 */ /* 0x0022a20008000100 */
[----:B------:R-:W-:-:S02]  /*05e0*/  ISETP.NE.U32.AND P1, PT, RZ, UR10, PT ;  /* 0x0000000aff007c0c */ /* 0x000fc4000bf25070 */
[----:B------:R-:W-:Y:S02]  /*05f0*/  ISETP.EQ.OR P0, PT, R0, RZ, !P0 ;  /* 0x000000ff0000720c */ /* 0x000fe40004702670 */
[----:B------:R-:W-:Y:S02]  /*0600*/  ISETP.NE.AND.EX P1, PT, RZ, UR11, PT, P1 ;  /* 0x0000000bff007c0c */ /* 0x000fe4000bf25310 */
[----:B------:R-:W-:-:S04]  /*0610*/  ISETP.EQ.AND P0, PT, R8, RZ, P0 ;  /* 0x000000ff0800720c */ /* 0x000fc80000702270 */
[----:B------:R-:W-:-:S04]  /*0620*/  SEL R16, RZ, 0x1, !P0 ;  /* 0x00000001ff107807 */ /* 0x000fc80004000000 */
[----:B------:R-:W-:Y:S01]  /*0630*/  SEL R16, R16, 0x2, P3 ;  /* 0x0000000210107807 */ /* 0x000fe20001800000 */
[----:B------:R1:W2:Y:S01]  /*0640*/  @!UP1 SYNCS.EXCH.64 URZ, [UR8+0x88], UR4 ;  /* 0x00008804083f95b2 */ /* 0x0002a20008000100 */
[----:B------:R-:W-:Y:S01]  /*0650*/  NOP ;  /* 0x0000000000007918 */ /* 0x000fe20000000000 */
[----:B------:R1:W2:Y:S01]  /*0660*/  @!UP2 SYNCS.EXCH.64 URZ, [UR9+0x60], UR6 ;  /* 0x00006006093fa5b2 */ /* 0x0002a20008000100 */
[----:B------:R1:W2:Y:S01]  /*0670*/  @!UP3 SYNCS.EXCH.64 URZ, [UR9+0x68], UR6 ;  /* 0x00006806093fb5b2 */ /* 0x0002a20008000100 */
[----:B------:R1:W2:Y:S01]  /*0680*/  @!UP4 SYNCS.EXCH.64 URZ, [UR9+0x70], UR6 ;  /* 0x00007006093fc5b2 */ /* 0x0002a20008000100 */
[----:B------:R1:W2:Y:S01]  /*0690*/  @!UP5 SYNCS.EXCH.64 URZ, [UR9+0x78], UR6 ;  /* 0x00007806093fd5b2 */ /* 0x0002a20008000100 */
[----:B------:R-:W-:Y:S01]  /*06a0*/  NOP ;  /* 0x0000000000007918 */ /* 0x000fe20000000000 */
[----:B--234-:R-:W-:Y:S06]  /*06b0*/  BAR.SYNC.DEFER_BLOCKING 0x0 ;  /* 0x0000000000007b1d */ /* 0x01cfec0000010000 */
[----:B01----:R-:W-:Y:S05]  /*06c0*/  @!P1 BRA `(.L_x_3) ;  /* 0x00000000001c9947 */ /* 0x003fea0003800000 */
[----:B------:R-:W0:Y:S02]  /*06d0*/  LDC.64 R6, c[0x0][0x598] ;  /* 0x00016600ff067b82 */ /* 0x000e240000000a00 */
[----:B0-----:R-:W2:Y:S02]  /*06e0*/  LDG.E.64 R6, desc[UR36][R6.64] ;  /* 0x0000002406067981 */ /* 0x001ea4000c1e1b00 */
[----:B--2---:R-:W-:-:S04]  /*06f0*/  ISETP.NE.U32.AND P0, PT, R6, RZ, PT ;  /* 0x000000ff0600720c */ /* 0x004fc80003f05070 */
[----:B------:R-:W-:-:S13]  /*0700*/  ISETP.NE.AND.EX P0, PT, R7, RZ, PT, P0 ;  /* 0x000000ff0700720c */ /* 0x000fda0003f05300 */
[----:B------:R-:W-:Y:S05]  /*0710*/  @!P0 BRA `(.L_x_3) ;  /* 0x0000000000088947 */ /* 0x000fea0003800000 */
[----:B------:R1:W5:Y:S01]  /*0720*/  LD.E R56, desc[UR36][R6.64] ;  /* 0x0000002406387980 */ /* 0x000362000c101900 */
[----:B------:R-:W-:Y:S05]  /*0730*/  BRA `(.L_x_4) ;  /* 0x0000000000247947 */ /* 0x000fea0003800000 */
.L_x_3:
[----:B------:R-:W-:Y:S02]  /*0740*/  ULDC.64 UR4, c[0x0][0x588] ;  /* 0x0001620000047ab9 */ /* 0x000fe40000000a00 */
[----:B------:R-:W-:-:S04]  /*0750*/  ISETP.NE.U32.AND P0, PT, RZ, UR4, PT ;  /* 0x00000004ff007c0c */ /* 0x000fc8000bf05070 */
[----:B------:R-:W-:-:S13]  /*0760*/  ISETP.NE.AND.EX P0, PT, RZ, UR5, PT, P0 ;  /* 0x00000005ff007c0c */ /* 0x000fda000bf05300 */
[----:B------:R-:W-:Y:S05]  /*0770*/  @!P0 BRA `(.L_x_5) ;  /* 0x00000000000c8947 */ /* 0x000fea0003800000 */
[----:B------:R-:W0:Y:S02]  /*0780*/  LDC.64 R56, c[0x0][0x588] ;  /* 0x00016200ff387b82 */ /* 0x000e240000000a00 */
[----:B0-----:R0:W5:Y:S01]  /*0790*/  LDG.E R56, desc[UR36][R56.64] ;  /* 0x0000002438387981 */ /* 0x001162000c1e1900 */
[----:B------:R-:W-:Y:S05]  /*07a0*/  BRA `(.L_x_4) ;  /* 0x0000000000087947 */ /* 0x000fea0003800000 */
.L_x_5:
[----:B------:R-:W-:Y:S02]  /*07b0*/  ULDC UR4, c[0x0][0x580] ;  /* 0x0001600000047ab9 */ /* 0x000fe40000000800 */
[----:B------:R-:W-:-:S07]  /*07c0*/  IMAD.U32 R56, RZ, RZ, UR4 ;  /* 0x00000004ff387e24 */ /* 0x000fce000f8e00ff */
.L_x_4:
[----:B------:R-:W-:Y:S02]  /*07d0*/  ULDC.64 UR4, c[0x0][0x5a0] ;  /* 0x0001680000047ab9 */ /* 0x000fe40000000a00 */
[----:B------:R-:W-:-:S04]  /*07e0*/  ISETP.NE.U32.AND P0, PT, RZ, UR4, PT ;  /* 0x00000004ff007c0c */ /* 0x000fc8000bf05070 */
[----:B------:R-:W-:-:S13]  /*07f0*/  ISETP.NE.AND.EX P0, PT, RZ, UR5, PT, P0 ;  /* 0x00000005ff007c0c */ /* 0x000fda000bf05300 */
[----:B------:R-:W-:Y:S05]  /*0800*/  @!P0 BRA `(.L_x_6) ;  /* 0x00000000001c8947 */ /* 0x000fea0003800000 */
[----:B-1----:R-:W1:Y:S02]  /*0810*/  LDC.64 R6, c[0x0][0x5a0] ;  /* 0x00016800ff067b82 */ /* 0x002e640000000a00 */
[----:B-1----:R-:W2:Y:S02]  /*0820*/  LDG.E.64 R6, desc[UR36][R6.64] ;  /* 0x0000002406067981 */ /* 0x002ea4000c1e1b00 */
[----:B--2---:R-:W-:-:S04]  /*0830*/  ISETP.NE.U32.AND P0, PT, R6, RZ, PT ;  /* 0x000000ff0600720c */ /* 0x004fc80003f05070 */
[----:B------:R-:W-:-:S13]  /*0840*/  ISETP.NE.AND.EX P0, PT, R7, RZ, PT, P0 ;  /* 0x000000ff0700720c */ /* 0x000fda0003f05300 */
[----:B------:R-:W-:Y:S05]  /*0850*/  @!P0 BRA `(.L_x_6) ;  /* 0x0000000000088947 */ /* 0x000fea0003800000 */
[----:B0-----:R2:W5:Y:S01]  /*0860*/  LD.E R57, desc[UR36][R6.64] ;  /* 0x0000002406397980 */ /* 0x001562000c101900 */
[----:B------:R-:W-:Y:S05]  /*0870*/  BRA `(.L_x_7) ;  /* 0x0000000000247947 */ /* 0x000fea0003800000 */
.L_x_6:
[----:B------:R-:W-:Y:S02]  /*0880*/  ULDC.64 UR4, c[0x0][0x590] ;  /* 0x0001640000047ab9 */ /* 0x000fe40000000a00 */
[----:B------:R-:W-:-:S04]  /*0890*/  ISETP.NE.U32.AND P0, PT, RZ, UR4, PT ;  /* 0x00000004ff007c0c */ /* 0x000fc8000bf05070 */
[----:B------:R-:W-:-:S13]  /*08a0*/  ISETP.NE.AND.EX P0, PT, RZ, UR5, PT, P0 ;  /* 0x00000005ff007c0c */ /* 0x000fda000bf05300 */
[----:B------:R-:W-:Y:S05]  /*08b0*/  @!P0 BRA `(.L_x_8) ;  /* 0x00000000000c8947 */ /* 0x000fea0003800000 */
[----:B-1----:R-:W0:Y:S02]  /*08c0*/  LDC.64 R6, c[0x0][0x590] ;  /* 0x00016400ff067b82 */ /* 0x002e240000000a00 */
[----:B0-----:R0:W5:Y:S01]  /*08d0*/  LDG.E R57, desc[UR36][R6.64] ;  /* 0x0000002406397981 */ /* 0x001162000c1e1900 */
[----:B------:R-:W-:Y:S05]  /*08e0*/  BRA `(.L_x_7) ;  /* 0x0000000000087947 */ /* 0x000fea0003800000 */
.L_x_8:
[----:B------:R-:W-:Y:S02]  /*08f0*/  ULDC UR4, c[0x0][0x584] ;  /* 0x0001610000047ab9 */ /* 0x000fe40000000800 */
[----:B0-----:R-:W-:-:S07]  /*0900*/  IMAD.U32 R57, RZ, RZ, UR4 ;  /* 0x00000004ff397e24 */ /* 0x001fce000f8e00ff */
.L_x_7:
[----:B------:R-:W3:Y:S01]  /*0910*/  LDC R2, c[0x0][0x65c] ;  /* 0x00019700ff027b82 */ /* 0x000ee20000000800 */
[----:B------:R-:W4:Y:S01]  /*0920*/  S2R R14, SR_CTAID.Y ;  /* 0x00000000000e7919 */ /* 0x000f220000002600 */
[----:B------:R-:W-:Y:S01]  /*0930*/  ULDC UR6, c[0x0][0x28c] ;  /* 0x0000a30000067ab9 */ /* 0x000fe20000000800 */
[----:B------:R-:W-:Y:S01]  /*0940*/  ISETP.NE.AND P0, PT, R8, 0x2, PT ;  /* 0x000000020800780c */ /* 0x000fe20003f05270 */
[----:B------:R-:W-:Y:S01]  /*0950*/  UIADD3 UR6, UR6, 0x1f, URZ ;  /* 0x0000001f06067890 */ /* 0x000fe2000fffe03f */
[----:B012---:R-:W0:Y:S01]  /*0960*/  S2R R6, SR_CTAID.X ;  /* 0x0000000000067919 */ /* 0x007e220000002500 */
[----:B------:R-:W-:Y:S01]  /*0970*/  IMAD.MOV.U32 R7, RZ, RZ, RZ ;  /* 0x000000ffff077224 */ /* 0x000fe200078e00ff */
[----:B------:R-:W-:Y:S01]  /*0980*/  UMOV UR38, URZ ;  /* 0x0000003f00267c82 */ /* 0x000fe20008000000 */
[----:B------:R-:W-:Y:S01]  /*0990*/  USHF.R.S32.HI UR7, URZ, 0x1f, UR6 ;  /* 0x0000001f3f077899 */ /* 0x000fe20008011406 */
[----:B------:R-:W-:Y:S01]  /*09a0*/  UMOV UR39, URZ ;  /* 0x0000003f00277c82 */ /* 0x000fe20008000000 */
[----:B------:R-:W-:-:S02]  /*09b0*/  ULDC.64 UR8, c[0x0][0x650] ;  /* 0x0001940000087ab9 */ /* 0x000fc40000000a00 */
[----:B------:R-:W-:-:S04]  /*09c0*/  ULEA.HI UR7, UR7, UR6, URZ, 0x5 ;  /* 0x0000000607077291 */ /* 0x000fc8000f8f283f */
[----:B------:R-:W-:Y:S01]  /*09d0*/  USHF.R.S32.HI UR40, URZ, 0x5, UR7 ;  /* 0x000000053f287899 */ /* 0x000fe20008011407 */
[----:B---3--:R-:W-:-:S13]  /*09e0*/  ISETP.NE.AND P1, PT, R2, 0x1, PT ;  /* 0x000000010200780c */ /* 0x008fda0003f25270 */
[----:B------:R-:W0:Y:S01]  /*09f0*/  @P1 LDC R19, c[0x0][0x10] ;  /* 0x00000400ff131b82 */ /* 0x000e220000000800 */
[----:B----4-:R-:W-:Y:S02]  /*0a00*/  @P1 IMAD.MOV.U32 R8, RZ, RZ, R14 ;  /* 0x000000ffff081224 */ /* 0x010fe400078e000e */
[----:B------:R-:W-:Y:S02]  /*0a10*/  @P1 IMAD.MOV.U32 R9, RZ, RZ, RZ ;  /* 0x000000ffff091224 */ /* 0x000fe400078e00ff */
[----:B------:R-:W-:-:S03]  /*0a20*/  @P1 IMAD.MOV.U32 R17, RZ, RZ, RZ ;  /* 0x000000ffff111224 */ /* 0x000fc600078e00ff */
[----:B------:R-:W1:Y:S01]  /*0a30*/  @!P1 LDC R11, c[0x0][0xc] ;  /* 0x00000300ff0b9b82 */ /* 0x000e620000000800 */
[----:B------:R-:W-:Y:S01]  /*0a40*/  ULDC UR4, c[0x0][0xc] ;  /* 0x0000030000047ab9 */ /* 0x000fe20000000800 */
[----:B------:R-:W-:Y:S02]  /*0a50*/  ULDC UR5, c[0x0][0x10] ;  /* 0x0000040000057ab9 */ /* 0x000fe40000000800 */
[----:B------:R-:W-:-:S04]  /*0a60*/  UIMAD.WIDE.U32 UR4, UR4, UR5, URZ ;  /* 0x00000005040472a5 */ /* 0x000fc8000f8e003f */
[----:B------:R-:W2:Y:S01]  /*0a70*/  LDC R2, c[0x0][0x14] ;  /* 0x00000500ff027b82 */ /* 0x000ea20000000800 */
[----:B0-----:R-:W-:-:S04]  /*0a80*/  @P1 IMAD.WIDE.U32 R18, R6, R19, R8 ;  /* 0x0000001306121225 */ /* 0x001fc800078e0008 */
[----:B------:R-:W-:Y:S02]  /*0a90*/  @P1 IMAD.IADD R17, R19, 0x1, R17 ;  /* 0x0000000113111824 */ /* 0x000fe400078e0211 */
[----:B-1----:R-:W-:-:S04]  /*0aa0*/  @!P1 IMAD.WIDE.U32 R8, R11, R14, R6 ;  /* 0x0000000e0b089225 */ /* 0x002fc800078e0006 */
[----:B------:R-:W-:Y:S02]  /*0ab0*/  @!P1 IMAD.MOV.U32 R18, RZ, RZ, R8 ;  /* 0x000000ffff129224 */ /* 0x000fe400078e0008 */
[----:B------:R-:W-:Y:S02]  /*0ac0*/  @!P1 IMAD.MOV.U32 R17, RZ, RZ, R9 ;  /* 0x000000ffff119224 */ /* 0x000fe400078e0009 */
[----:B--2---:R-:W-:-:S04]  /*0ad0*/  IMAD.WIDE.U32 R12, R2, UR4, RZ ;  /* 0x00000004020c7c25 */ /* 0x004fc8000f8e00ff */
[----:B------:R-:W-:Y:S01]  /*0ae0*/  IMAD R23, R2, UR5, RZ ;  /* 0x0000000502177c24 */ /* 0x000fe2000f8e02ff */
[----:B------:R0:W-:Y:S03]  /*0af0*/  STL.64 [R1], R12 ;  /* 0x0000000c01007387 */ /* 0x0001e60000100a00 */
[----:B------:R-:W-:Y:S01]  /*0b00*/  IMAD.IADD R23, R13, 0x1, R23 ;  /* 0x000000010d177824 */ /* 0x000fe200078e0217 */
[----:B------:R-:W-:Y:S06]  /*0b10*/  @P0 BRA `(.L_x_9) ;  /* 0x0000000000200947 */ /* 0x000fec0003800000 */
[----:B------:R-:W-:Y:S01]  /*0b20*/  UISETP.GE.U32.AND UP0, UPT, UR40, 0x5, UPT ;  /* 0x000000052800788c */ /* 0x000fe2000bf06070 */
[----:B------:R-:W-:Y:S01]  /*0b30*/  IADD3 R18, P0, R18, R12, RZ ;  /* 0x0000000c12127210 */ /* 0x000fe20007f1e0ff */
[----:B------:R-:W-:Y:S01]  /*0b40*/  UIMAD.WIDE.U32 UR4, UR40, -0x33333333, URZ ;  /* 0xcccccccd280478a5 */ /* 0x000fe2000f8e003f */
[----:B------:R-:W-:-:S03]  /*0b50*/  UMOV UR39, URZ ;  /* 0x0000003f00277c82 */ /* 0x000fc60008000000 */
[----:B------:R-:W-:Y:S01]  /*0b60*/  USHF.R.U32.HI UR4, URZ, 0x2, UR5 ;  /* 0x000000023f047899 */ /* 0x000fe20008011605 */
[----:B------:R-:W-:-:S03]  /*0b70*/  IMAD.X R17, R23, 0x1, R17, P0 ;  /* 0x0000000117117824 */ /* 0x000fc600000e0611 */
[----:B------:R-:W-:Y:S02]  /*0b80*/  UIMAD UR38, UR4, -0x5, UR40 ;  /* 0xfffffffb042678a4 */ /* 0x000fe4000f8e0228 */
[----:B------:R-:W-:-:S12]  /*0b90*/  @UP0 ULOP3.LUT UR39, UR4, 0x1, URZ, 0xc0, !UPT ;  /* 0x0000000104270892 */ /* 0x000fd8000f8ec03f */
.L_x_9:
[----:B------:R-:W-:Y:S01]  /*0ba0*/  ISETP.GE.U32.AND P0, PT, R18, UR8, PT ;  /* 0x0000000812007c0c */ /* 0x000fe2000bf06070 */
[----:B------:R-:W-:Y:S01]  /*0bb0*/  IMAD.MOV.U32 R19, RZ, RZ, -0x1 ;  /* 0xffffffffff137424 */ /* 0x000fe200078e00ff */
[----:B------:R-:W-:Y:S01]  /*0bc0*/  PRMT R8, RZ, 0x7610, R8 ;  /* 0x00007610ff087816 */ /* 0x000fe20000000008 */
[----:B------:R-:W-:Y:S01]  /*0bd0*/  IMAD.MOV.U32 R22, RZ, RZ, -0x1 ;  /* 0xffffffffff167424 */ /* 0x000fe200078e00ff */
[----:B------:R-:W-:Y:S01]  /*0be0*/  ISETP.GE.U32.AND.EX P0, PT, R17, UR9, PT, P0 ;  /* 0x0000000911007c0c */ /* 0x000fe2000bf06100 */
[----:B------:R-:W-:-:S12]  /*0bf0*/  IMAD.MOV.U32 R2, RZ, RZ, -0x1 ;  /* 0xffffffffff027424 */ /* 0x000fd800078e00ff */
[----:B------:R-:W-:Y:S05]  /*0c00*/  @P0 BRA `(.L_x_10) ;  /* 0x00000004005c0947 */ /* 0x000fea0003800000 */
[----:B------:R-:W1:Y:S01]  /*0c10*/  LDC.64 R20, c[0x0][0x628] ;  /* 0x00018a00ff147b82 */ /* 0x000e620000000a00 */
[----:B------:R-:W-:Y:S02]  /*0c20*/  IMAD.MOV.U32 R8, RZ, RZ, R18 ;  /* 0x000000ffff087224 */ /* 0x000fe400078e0012 */
[----:B------:R-:W-:-:S05]  /*0c30*/  IMAD.MOV.U32 R9, RZ, RZ, R17 ;  /* 0x000000ffff097224 */ /* 0x000fca00078e0011 */
[----:B------:R-:W2:Y:S08]  /*0c40*/  LDC R2, c[0x0][0x630] ;  /* 0x00018c00ff027b82 */ /* 0x000eb00000000800 */
[----:B------:R-:W3:Y:S01]  /*0c50*/  LDC.64 R24, c[0x0][0x620] ;  /* 0x00018800ff187b82 */ /* 0x000ee20000000a00 */
[----:B-1----:R-:W-:-:S04]  /*0c60*/  ISETP.NE.U32.AND P0, PT, R20, RZ, PT ;  /* 0x000000ff1400720c */ /* 0x002fc80003f05070 */
[----:B------:R-:W-:-:S13]  /*0c70*/  ISETP.NE.AND.EX P0, PT, R21, RZ, PT, P0 ;  /* 0x000000ff1500720c */ /* 0x000fda0003f05300 */
[----:B--23--:R-:W-:Y:S05]  /*0c80*/  @!P0 BRA `(.L_x_11) ;  /* 0x0000000000288947 */ /* 0x00cfea0003800000 */
[----:B0-----:R-:W0:Y:S02]  /*0c90*/  LDC R13, c[0x0][0x634] ;  /* 0x00018d00ff0d7b82 */ /* 0x001e240000000800 */
[----:B0-----:R-:W-:-:S05]  /*0ca0*/  IADD3 R13, P0, R18, R13, RZ ;  /* 0x0000000d120d7210 */ /* 0x001fca0007f1e0ff */
[----:B------:R-:W-:-:S04]  /*0cb0*/  IMAD.X R15, RZ, RZ, R17, P0 ;  /* 0x000000ffff0f7224 */ /* 0x000fc800000e0611 */
[----:B------:R-:W-:-:S04]  /*0cc0*/  IMAD.WIDE.U32 R8, R15, R20, RZ ;  /* 0x000000140f087225 */ /* 0x000fc800078e00ff */
[----:B------:R-:W-:-:S04]  /*0cd0*/  IMAD.WIDE.U32 R10, P0, R13, R21, R8 ;  /* 0x000000150d0a7225 */ /* 0x000fc80007800008 */
[----:B------:R-:W-:-:S04]  /*0ce0*/  IMAD.WIDE.U32 R8, R13, R20, RZ ;  /* 0x000000140d087225 */ /* 0x000fc800078e00ff */
[----:B------:R-:W-:Y:S01]  /*0cf0*/  IMAD.X R13, RZ, RZ, RZ, P0 ;  /* 0x000000ffff0d7224 */ /* 0x000fe200000e06ff */
[----:B------:R-:W-:Y:S01]  /*0d00*/  IADD3 RZ, P0, R9, R10, RZ ;  /* 0x0000000a09ff7210 */ /* 0x000fe20007f1e0ff */
[----:B------:R-:W-:-:S04]  /*0d10*/  IMAD.MOV.U32 R12, RZ, RZ, R11 ;  /* 0x000000ffff0c7224 */ /* 0x000fc800078e000b */
[----:B------:R-:W-:-:S08]  /*0d20*/  IMAD.WIDE.U32.X R8, R15, R21, R12, P0 ;  /* 0x000000150f087225 */ /* 0x000fd000000e040c */
.L_x_11:
[-CC-:B------:R-:W-:Y:S01]  /*0d30*/  SHF.R.U64 R31, R8, R2.reuse, R9.reuse ;  /* 0x00000002081f7219 */ /* 0x180fe20000001209 */
[----:B0-----:R-:W0:Y:S01]  /*0d40*/  LDC R12, c[0x0][0x618] ;  /* 0x00018600ff0c7b82 */ /* 0x001e220000000800 */
[----:B------:R-:W-:Y:S01]  /*0d50*/  SHF.R.U32.HI R7, RZ, R2, R9 ;  /* 0x00000002ff077219 */ /* 0x000fe20000011609 */
[----:B------:R-:W-:Y:S01]  /*0d60*/  ULDC UR4, c[0x0][0x150] ;  /* 0x0000540000047ab9 */ /* 0x000fe20000000800 */
[----:B------:R-:W-:Y:S01]  /*0d70*/  IADD3 R11, P0, RZ, -R31, RZ ;  /* 0x8000001fff0b7210 */ /* 0x000fe20007f1e0ff */
[----:B------:R-:W-:Y:S01]  /*0d80*/  IMAD.MOV.U32 R19, RZ, RZ, R17 ;  /* 0x000000ffff137224 */ /* 0x000fe200078e0011 */
[----:B------:R-:W-:-:S03]  /*0d90*/  I2FP.F32.U32 R2, R6 ;  /* 0x0000000600027245 */ /* 0x000fc60000201000 */
[----:B------:R-:W1:Y:S01]  /*0da0*/  LDC.64 R26, c[0x0][0x640] ;  /* 0x00019000ff1a7b82 */ /* 0x000e620000000a00 */
[----:B------:R-:W-:Y:S02]  /*0db0*/  IMAD.X R13, RZ, RZ, ~R7, P0 ;  /* 0x000000ffff0d7224 */ /* 0x000fe400000e0e07 */
[----:B------:R-:W-:Y:S01]  /*0dc0*/  FMUL R2, R2, UR4 ;  /* 0x0000000402027c20 */ /* 0x000fe20008400000 */
[----:B------:R-:W-:Y:S01]  /*0dd0*/  IMAD.WIDE.U32 R8, R11, R24, R18 ;  /* 0x000000180b087225 */ /* 0x000fe200078e0012 */
[----:B------:R-:W-:-:S03]  /*0de0*/  ULDC UR4, c[0x0][0x154] ;  /* 0x0000550000047ab9 */ /* 0x000fc60000000800 */
[----:B------:R-:W-:Y:S01]  /*0df0*/  IMAD R10, R13, R24, RZ ;  /* 0x000000180d0a7224 */ /* 0x000fe200078e02ff */
[----:B------:R-:W2:Y:S01]  /*0e00*/  LDC R7, c[0x0][0x144] ;  /* 0x00005100ff077b82 */ /* 0x000ea20000000800 */
[----:B------:R-:W3:Y:S02]  /*0e10*/  F2I.U32.TRUNC.NTZ R2, R2 ;  /* 0x0000000200027305 */ /* 0x000ee4000020f000 */
[----:B------:R-:W-:-:S04]  /*0e20*/  IMAD R11, R11, R25, R10 ;  /* 0x000000190b0b7224 */ /* 0x000fc800078e020a */
[----:B------:R-:W-:Y:S01]  /*0e30*/  IMAD.IADD R9, R9, 0x1, R11 ;  /* 0x0000000109097824 */ /* 0x000fe200078e020b */
[----:B------:R-:W4:Y:S01]  /*0e40*/  LDC R22, c[0x0][0x608] ;  /* 0x00018200ff167b82 */ /* 0x000f220000000800 */
[----:B------:R-:W-:-:S03]  /*0e50*/  IMAD.MOV.U32 R11, RZ, RZ, -0x1 ;  /* 0xffffffffff0b7424 */ /* 0x000fc600078e00ff */
[--C-:B0-----:R-:W-:Y:S02]  /*0e60*/  SHF.R.U64 R20, R8, R12, R9.reuse ;  /* 0x0000000c08147219 */ /* 0x101fe40000001209 */
[----:B------:R-:W-:Y:S02]  /*0e70*/  I2FP.F32.U32 R8, R14 ;  /* 0x0000000e00087245 */ /* 0x000fe40000201000 */
[----:B------:R-:W0:Y:S01]  /*0e80*/  LDC R24, c[0x0][0x658] ;  /* 0x00019600ff187b82 */ /* 0x000e220000000800 */
[----:B-1----:R-:W-:Y:S01]  /*0e90*/  ISETP.NE.U32.AND P0, PT, R26, RZ, PT ;  /* 0x000000ff1a00720c */ /* 0x002fe20003f05070 */
[----:B---3--:R-:W-:Y:S02]  /*0ea0*/  IMAD.MOV R10, RZ, RZ, -R2 ;  /* 0x000000ffff0a7224 */ /* 0x008fe400078e0a02 */
[----:B------:R-:W-:Y:S01]  /*0eb0*/  FMUL R8, R8, UR4 ;  /* 0x0000000408087c20 */ /* 0x000fe20008400000 */
[----:B------:R-:W-:Y:S02]  /*0ec0*/  SHF.R.U32.HI R9, RZ, R12, R9 ;  /* 0x0000000cff097219 */ /* 0x000fe40000011609 */
[----:B------:R-:W-:Y:S01]  /*0ed0*/  ISETP.NE.AND.EX P0, PT, R27, RZ, PT, P0 ;  /* 0x000000ff1b00720c */ /* 0x000fe20003f05300 */
[----:B------:R1:W3:Y:S01]  /*0ee0*/  F2I.U32.TRUNC.NTZ R15, R8 ;  /* 0x00000008000f7305 */ /* 0x0002e2000020f000 */
[----:B------:R-:W1:Y:S01]  /*0ef0*/  LDC R19, c[0x0][0x148] ;  /* 0x00005200ff137b82 */ /* 0x000e620000000800 */
[----:B--2---:R-:W-:-:S07]  /*0f00*/  IMAD R2, R7, R10, R6 ;  /* 0x0000000a07027224 */ /* 0x004fce00078e0206 */
[----:B------:R-:W2:Y:S01]  /*0f10*/  LDC R25, c[0x0][0x600] ;  /* 0x00018000ff197b82 */ /* 0x000ea20000000800 */
[-CC-:B----4-:R-:W-:Y:S02]  /*0f20*/  SHF.R.U64 R32, R20, R22.reuse, R9.reuse ;  /* 0x0000001614207219 */ /* 0x190fe40000001209 */
[----:B------:R-:W-:Y:S01]  /*0f30*/  SHF.R.U32.HI R7, RZ, R22, R9 ;  /* 0x00000016ff077219 */ /* 0x000fe20000011609 */
[----:B------:R-:W-:-:S04]  /*0f40*/  IMAD.MOV.U32 R9, RZ, RZ, 0x1 ;  /* 0x00000001ff097424 */ /* 0x000fc800078e00ff */
[----:B------:R-:W4:Y:S01]  /*0f50*/  LDC R28, c[0x0][0x648] ;  /* 0x00019200ff1c7b82 */ /* 0x000f220000000800 */
[-C--:B0-----:R-:W-:Y:S02]  /*0f60*/  SHF.L.U32 R6, R11, R24.reuse, RZ ;  /* 0x000000180b067219 */ /* 0x081fe400000006ff */
[--C-:B------:R-:W-:Y:S02]  /*0f70*/  SHF.R.U64 R22, R32, R24, R7.reuse ;  /* 0x0000001820167219 */ /* 0x100fe40000001207 */
[----:B------:R-:W-:Y:S02]  /*0f80*/  LOP3.LUT R13, RZ, R6, RZ, 0x33, !PT ;  /* 0x00000006ff0d7212 */ /* 0x000fe400078e33ff */
[-C--:B------:R-:W-:Y:S01]  /*0f90*/  SHF.R.U32.HI R7, RZ, R24.reuse, R7 ;  /* 0x00000018ff077219 */ /* 0x080fe20000011607 */
[----:B------:R-:W0:Y:S01]  /*0fa0*/  LDC R29, c[0x0][0x638] ;  /* 0x00018e00ff1d7b82 */ /* 0x000e220000000800 */
[----:B------:R-:W-:Y:S01]  /*0fb0*/  SHF.L.U32 R12, R9, R24, RZ ;  /* 0x00000018090c7219 */ /* 0x000fe200000006ff */
[----:B------:R-:W-:-:S06]  /*0fc0*/  IMAD.MOV.U32 R6, RZ, RZ, R22 ;  /* 0x000000ffff067224 */ /* 0x000fcc00078e0016 */
[----:B------:R-:W0:Y:S01]  /*0fd0*/  LDC R30, c[0x0][0x610] ;  /* 0x00018400ff1e7b82 */ /* 0x000e220000000800 */
[----:B-1-3--:R-:W-:Y:S05]  /*0fe0*/  @!P0 BRA `(.L_x_12) ;  /* 0x0000000000288947 */ /* 0x00afea0003800000 */
[----:B------:R-:W1:Y:S02]  /*0ff0*/  LDC R11, c[0x0][0x64c] ;  /* 0x00019300ff0b7b82 */ /* 0x000e640000000800 */
[----:B-1----:R-:W-:-:S05]  /*1000*/  IADD3 R11, P0, R22, R11, RZ ;  /* 0x0000000b160b7210 */ /* 0x002fca0007f1e0ff */
        /* <DEDUP_REMOVED lines=8> */
.L_x_12:
[----:B----4-:R-:W-:Y:S01]  /*1090*/  SHF.R.U64 R6, R6, R28, R7 ;  /* 0x0000001c06067219 */ /* 0x010fe20000001207 */
[----:B--2---:R-:W-:Y:S01]  /*10a0*/  VIADD R7, R25, 0xffffffff ;  /* 0xffffffff19077836 */ /* 0x004fe20000000000 */
[----:B------:R-:W-:Y:S01]  /*10b0*/  LOP3.LUT R13, R32, R13, RZ, 0xc0, !PT ;  /* 0x0000000d200d7212 */ /* 0x000fe200078ec0ff */
[----:B------:R-:W-:Y:S02]  /*10c0*/  IMAD.MOV R15, RZ, RZ, -R15 ;  /* 0x000000ffff0f7224 */ /* 0x000fe400078e0a0f */
[----:B------:R-:W-:Y:S01]  /*10d0*/  IMAD.MOV R8, RZ, RZ, -R6 ;  /* 0x000000ffff087224 */ /* 0x000fe200078e0a06 */
[----:B------:R-:W-:Y:S01]  /*10e0*/  LOP3.LUT R7, R20, R7, RZ, 0xc0, !PT ;  /* 0x0000000714077212 */ /* 0x000fe200078ec0ff */
[----:B------:R-:W-:Y:S02]  /*10f0*/  IMAD R13, R12, R6, R13 ;  /* 0x000000060c0d7224 */ /* 0x000fe400078e020d */
[----:B------:R-:W-:Y:S02]  /*1100*/  @P1 IMAD R2, R19, R15, R14 ;  /* 0x0000000f13021224 */ /* 0x000fe400078e020e */
[----:B0-----:R-:W-:-:S02]  /*1110*/  IMAD R6, R8, R29, R22 ;  /* 0x0000001d08067224 */ /* 0x001fc400078e0216 */
[----:B------:R-:W-:Y:S02]  /*1120*/  IMAD R2, R13, R30, R2 ;  /* 0x0000001e0d027224 */ /* 0x000fe400078e0202 */
[----:B------:R-:W-:Y:S02]  /*1130*/  IMAD R19, R6, R25, R7 ;  /* 0x0000001906137224 */ /* 0x000fe400078e0207 */
[----:B------:R-:W-:-:S03]  /*1140*/  IMAD.MOV.U32 R8, RZ, RZ, 0x1 ;  /* 0x00000001ff087424 */ /* 0x000fc600078e00ff */
[----:B------:R-:W-:Y:S02]  /*1150*/  SEL R22, R19, R2, !P1 ;  /* 0x0000000213167207 */ /* 0x000fe40004800000 */
[----:B------:R-:W-:Y:S01]  /*1160*/  SEL R19, R2, R19, !P1 ;  /* 0x0000001302137207 */ /* 0x000fe20004800000 */
[----:B------:R-:W-:-:S07]  /*1170*/  IMAD.MOV.U32 R2, RZ, RZ, R31 ;  /* 0x000000ffff027224 */ /* 0x000fce00078e001f */
.L_x_10:
[----:B------:R-:W-:Y:S05]  /*1180*/  @!P2 BRA `(.L_x_13) ;  /* 0x000000340090a947 */ /* 0x000fea0003800000 */
[----:B------:R-:W-:-:S13]  /*1190*/  ISETP.GT.U32.AND P0, PT, R33, 0x1, PT ;  /* 0x000000012100780c */ /* 0x000fda0003f04070 */
[----:B------:R-:W-:Y:S05]  /*11a0*/  @P0 EXIT ;  /* 0x000000000000094d */ /* 0x000fea0003800000 */
.L_x_14:
[----:B------:R-:W-:-:S08]  /*11b0*/  NOP ;  /* 0x0000000000007918 */ /* 0x000fd00000000000 */
[----:B------:R-:W1:Y:S02]  /*11c0*/  USETMAXREG.TRY_ALLOC.CTAPOOL UP0, 0xe8 ;  /* 0x000000e8000079c8 */ /* 0x000e640008000600 */
[----:B-1----:R-:W-:-:S13]  /*11d0*/  PLOP3.LUT P0, PT, PT, PT, UP0, 0x80, 0x0 ;  /* 0x000000000000781c */ /* 0x002fda0003f0f008 */
[----:B------:R-:W-:Y:S05]  /*11e0*/  @!P0 BRA `(.L_x_14) ;  /* 0xfffffffc00f08947 */ /* 0x000fea000383ffff */
[----:B------:R-:W-:-:S13]  /*11f0*/  LOP3.LUT P0, RZ, R8, 0xff, RZ, 0xc0, !PT ;  /* 0x000000ff08ff7812 */ /* 0x000fda000780c0ff */
[----:B------:R-:W-:Y:S05]  /*1200*/  @!P0 EXIT ;  /* 0x000000000000894d */ /* 0x000fea0003800000 */
[----:B------:R-:W1:Y:S01]  /*1210*/  S2UR UR4, SR_CgaCtaId ;  /* 0x00000000000479c3 */ /* 0x000e620000008800 */
[----:B------:R-:W-:Y:S01]  /*1220*/  VIADD R6, R5, 0xffffffff ;  /* 0xffffffff05067836 */ /* 0x000fe20000000000 */
[----:B------:R-:W-:Y:S01]  /*1230*/  SHF.R.S32.HI R0, RZ, 0x1f, R3 ;  /* 0x0000001fff007819 */ /* 0x000fe20000011403 */
[----:B------:R-:W-:Y:S01]  /*1240*/  UMOV UR41, 0x400 ;  /* 0x0000040000297882 */ /* 0x000fe20000000000 */
[----:B------:R-:W-:Y:S01]  /*1250*/  UISETP.LT.AND UP0, UPT, UR40, 0x1, UPT ;  /* 0x000000012800788c */ /* 0x000fe2000bf01270 */
[----:B------:R-:W-:Y:S01]  /*1260*/  LOP3.LUT R70, R16, 0x1, RZ, 0xfc, !PT ;  /* 0x0000000110467812 */ /* 0x000fe200078efcff */
[----:B------:R-:W-:Y:S01]  /*1270*/  ULDC UR6, c[0x0][0x284] ;  /* 0x0000a10000067ab9 */ /* 0x000fe20000000800 */
[----:B------:R-:W-:Y:S01]  /*1280*/  R2UR UR42, R6 ;  /* 0x00000000062a72ca */ /* 0x000fe200000e0000 */
[----:B------:R-:W-:Y:S01]  /*1290*/  USEL UR43, UR40, 0x1, UP0 ;  /* 0x00000001282b7887 */ /* 0x000fe20008000000 */
[CC--:B------:R-:W-:Y:S01]  /*12a0*/  LEA.HI R4, R0.reuse, R3.reuse, RZ, 0x2 ;  /* 0x0000000300047211 */ /* 0x0c0fe200078f10ff */
[----:B------:R-:W-:Y:S01]  /*12b0*/  USHF.L.U32 UR46, UR40, 0x1, URZ ;  /* 0x00000001282e7899 */ /* 0x000fe2000800063f */
[----:B------:R-:W-:Y:S01]  /*12c0*/  LEA.HI R0, R0, R3, RZ, 0x5 ;  /* 0x0000000300007211 */ /* 0x000fe200078f28ff */
[----:B------:R-:W-:Y:S01]  /*12d0*/  UIADD3 UR43, -UR43, UR40, URZ ;  /* 0x000000282b2b7290 */ /* 0x000fe2000fffe13f */
[----:B------:R-:W-:-:S02]  /*12e0*/  SHF.R.S32.HI R58, RZ, 0x2, R4 ;  /* 0x00000002ff3a7819 */ /* 0x000fc40000011404 */
[----:B------:R-:W-:Y:S02]  /*12f0*/  SHF.R.S32.HI R5, RZ, 0x1f, R4 ;  /* 0x0000001fff057819 */ /* 0x000fe40000011404 */
[----:B------:R-:W-:Y:S02]  /*1300*/  LOP3.LUT R60, R4, 0xfffffffc, RZ, 0xc0, !PT ;  /* 0xfffffffc043c7812 */ /* 0x000fe400078ec0ff */
[----:B------:R-:W-:Y:S01]  /*1310*/  LEA.HI R5, R5, R58, RZ, 0x3 ;  /* 0x0000003a05057211 */ /* 0x000fe200078f18ff */
[----:B------:R-:W-:Y:S01]  /*1320*/  USHF.L.U32 UR42, UR42, 0x3, URZ ;  /* 0x000000032a2a7899 */ /* 0x000fe2000800063f */
[----:B------:R-:W-:Y:S01]  /*1330*/  ISETP.NE.AND P0, PT, R6, RZ, PT ;  /* 0x000000ff0600720c */ /* 0x000fe20003f05270 */
[----:B------:R-:W-:Y:S01]  /*1340*/  IMAD.IADD R60, R3, 0x1, -R60 ;  /* 0x00000001033c7824 */ /* 0x000fe200078e0a3c */
[----:B------:R-:W-:Y:S01]  /*1350*/  LOP3.LUT R5, R5, 0xfffffff8, RZ, 0xc0, !PT ;  /* 0xfffffff805057812 */ /* 0x000fe200078ec0ff */
[----:B-1----:R-:W-:Y:S01]  /*1360*/  ULEA UR41, UR4, UR41, 0x18 ;  /* 0x0000002904297291 */ /* 0x002fe2000f8ec03f */
[----:B------:R-:W-:Y:S01]  /*1370*/  SEL R71, RZ, 0x1, P0 ;  /* 0x00000001ff477807 */ /* 0x000fe20000000000 */
[----:B------:R-:W-:-:S02]  /*1380*/  IMAD.U32 R62, RZ, RZ, UR42 ;  /* 0x0000002aff3e7e24 */ /* 0x000fc4000f8e00ff */
[----:B------:R-:W-:Y:S01]  /*1390*/  UIADD3 UR47, UR41, 0x60, URZ ;  /* 0x00000060292f7890 */ /* 0x000fe2000fffe03f */
[----:B------:R-:W-:Y:S01]  /*13a0*/  IMAD.IADD R58, R58, 0x1, -R5 ;  /* 0x000000013a3a7824 */ /* 0x000fe200078e0a05 */
[----:B------:R-:W-:Y:S01]  /*13b0*/  UIADD3 UR4, UR41, 0x5180, URZ ;  /* 0x0000518029047890 */ /* 0x000fe2000fffe03f */
[----:B------:R-:W-:Y:S01]  /*13c0*/  SHF.R.S32.HI R5, RZ, 0x5, R0 ;  /* 0x00000005ff057819 */ /* 0x000fe20000011400 */
[----:B------:R-:W-:Y:S01]  /*13d0*/  UIADD3 UR5, UR41, 0x180, URZ ;  /* 0x0000018029057890 */ /* 0x000fe2000fffe03f */
[C---:B------:R-:W-:Y:S01]  /*13e0*/  LOP3.LUT R64, R62.reuse, 0x8, RZ, 0xc0, !PT ;  /* 0x000000083e407812 */ /* 0x040fe200078ec0ff */
[----:B------:R-:W-:Y:S01]  /*13f0*/  USHF.R.U32.HI UR4, URZ, 0x4, UR4 ;  /* 0x000000043f047899 */ /* 0x000fe20008011604 */
[--C-:B------:R-:W-:Y:S01]  /*1400*/  SHF.R.S32.HI R59, RZ, 0x1f, R58.reuse ;  /* 0x0000001fff3b7819 */ /* 0x100fe2000001143a */
[----:B------:R-:W-:Y:S01]  /*1410*/  USHF.R.U32.HI UR5, URZ, 0x4, UR5 ;  /* 0x000000043f057899 */ /* 0x000fe20008011605 */
[C-C-:B------:R-:W-:Y:S01]  /*1420*/  IMAD R65, R5.reuse, -0x10, -R58.reuse ;  /* 0xfffffff005417824 */ /* 0x140fe200078e0a3a */
[----:B------:R-:W-:Y:S01]  /*1430*/  ULOP3.LUT UR4, UR4, 0x3fff, URZ, 0xc0, !UPT ;  /* 0x00003fff04047892 */ /* 0x000fe2000f8ec03f */
[----:B------:R-:W-:Y:S01]  /*1440*/  IMAD.U32 R61, RZ, RZ, UR47 ;  /* 0x0000002fff3d7e24 */ /* 0x000fe2000f8e00ff */
[----:B------:R-:W-:Y:S01]  /*1450*/  ULOP3.LUT UR5, UR5, 0x3fff, URZ, 0xc0, !UPT ;  /* 0x00003fff05057892 */ /* 0x000fe2000f8ec03f */
[----:B------:R-:W-:Y:S01]  /*1460*/  IMAD.WIDE R58, R5, 0x10, R58 ;  /* 0x00000010053a7825 */ /* 0x000fe200078e023a */
[----:B------:R-:W-:Y:S01]  /*1470*/  LOP3.LUT R62, R62, 0x8, RZ, 0xc, !PT ;  /* 0x000000083e3e7812 */ /* 0x000fe200078e0cff */
[----:B------:R-:W-:Y:S01]  /*1480*/  ULOP3.LUT UR44, UR4, 0x10000, URZ, 0xfc, !UPT ;  /* 0x00010000042c7892 */ /* 0x000fe2000f8efc3f */
[----:B------:R-:W-:Y:S01]  /*1490*/  LOP3.LUT R64, R64, 0x18, RZ, 0x3c, !PT ;  /* 0x0000001840407812 */ /* 0x000fe200078e3cff */
[----:B------:R-:W-:Y:S01]  /*14a0*/  VIADD R63, R61, UR42 ;  /* 0x0000002a3d3f7c36 */ /* 0x000fe20008000000 */
[----:B------:R-:W-:Y:S01]  /*14b0*/  ULOP3.LUT UR45, UR5, 0x10000, URZ, 0xfc, !UPT ;  /* 0x00010000052d7892 */ /* 0x000fe2000f8efc3f */
[----:B------:R-:W-:-:S11]  /*14c0*/  VIADD R65, R65, UR6 ;  /* 0x0000000641417c36 */ /* 0x000fd60008000000 */
.L_x_98:
[----:B------:R-:W-:Y:S01]  /*14d0*/  SHF.L.U32 R0, R71, 0x1f, RZ ;  /* 0x0000001f47007819 */ /* 0x000fe200000006ff */
[----:B------:R-:W-:Y:S02]  /*14e0*/  ULDC UR4, c[0x0][0x28c] ;  /* 0x0000a30000047ab9 */ /* 0x000fe40000000800 */
[----:B------:R-:W-:Y:S01]  /*14f0*/  ISETP.LT.AND P1, PT, RZ, UR4, PT ;  /* 0x00000004ff007c0c */ /* 0x000fe2000bf21270 */
[----:B-1----:R-:W1:Y:S02]  /*1500*/  SYNCS.PHASECHK.TRANS64.TRYWAIT P0, [R61+UR42], R0 ;  /* 0x000000003d0075a7 */ /* 0x002e64000800016a */
[----:B-1-34-:R-:W-:Y:S10]  /*1510*/  @!P0 BRA `(.L_x_15) ;  /* 0x0000004000c08947 */ /* 0x01aff40003800000 */
.L_x_121:
[----:B------:R-:W-:Y:S05]  /*1520*/  @P1 BRA `(.L_x_16) ;  /* 0x0000000000401947 */ /* 0x000fea0003800000 */
[----:B-1----:R-:W-:Y:S01]  /*1530*/  MOV R0, 0x0 ;  /* 0x0000000000007802 */ /* 0x002fe20000000f00 */
[----:B------:R-:W-:Y:S01]  /*1540*/  ULDC.64 UR4, c[0x4][0x68] ;  /* 0x01001a0000047ab9 */ /* 0x000fe20000000a00 */
[----:B------:R-:W-:Y:S01]  /*1550*/  ULDC.64 UR6, c[0x4][0x8] ;  /* 0x0100020000067ab9 */ /* 0x000fe20000000a00 */
[----:B------:R-:W-:Y:S01]  /*1560*/  IMAD.U32 R4, RZ, RZ, UR4 ;  /* 0x00000004ff047e24 */ /* 0x000fe2000f8e00ff */
[----:B------:R1:W2:Y:S01]  /*1570*/  LDC.64 R14, c[0x4][R0] ;  /* 0x01000000000e7b82 */ /* 0x0002a20000000a00 */
[----:B------:R-:W-:Y:S01]  /*1580*/  IMAD.U32 R5, RZ, RZ, UR5 ;  /* 0x00000005ff057e24 */ /* 0x000fe2000f8e00ff */
[----:B------:R-:W-:Y:S01]  /*1590*/  ULDC.64 UR4, c[0x4][0x70] ;  /* 0x01001c0000047ab9 */ /* 0x000fe20000000a00 */
[----:B------:R-:W-:Y:S02]  /*15a0*/  IMAD.U32 R10, RZ, RZ, UR6 ;  /* 0x00000006ff0a7e24 */ /* 0x000fe4000f8e00ff */
[----:B------:R-:W-:Y:S02]  /*15b0*/  IMAD.U32 R6, RZ, RZ, UR4 ;  /* 0x00000004ff067e24 */ /* 0x000fe4000f8e00ff */
[----:B------:R-:W-:-:S02]  /*15c0*/  IMAD.U32 R7, RZ, RZ, UR5 ;  /* 0x00000005ff077e24 */ /* 0x000fc4000f8e00ff */
[----:B------:R-:W-:Y:S02]  /*15d0*/  IMAD.U32 R11, RZ, RZ, UR7 ;  /* 0x00000007ff0b7e24 */ /* 0x000fe4000f8e00ff */
[----:B------:R-:W-:Y:S02]  /*15e0*/  IMAD.MOV.U32 R8, RZ, RZ, 0x1e1 ;  /* 0x000001e1ff087424 */ /* 0x000fe400078e00ff */
[----:B0-----:R-:W-:Y:S02]  /*15f0*/  IMAD.MOV.U32 R12, RZ, RZ, 0x1 ;  /* 0x00000001ff0c7424 */ /* 0x001fe400078e00ff */
[----:B-1----:R-:W-:-:S07]  /*1600*/  IMAD.MOV.U32 R13, RZ, RZ, RZ ;  /* 0x000000ffff0d7224 */ /* 0x002fce00078e00ff */
[----:B------:R-:W-:-:S07]  /*1610*/  LEPC R20, `(.L_x_16) ;  /* 0x000000001014794e */ /* 0x000fce0000000000 */
[----:B--2--5:R-:W-:Y:S05]  /*1620*/  CALL.ABS.NOINC R14 ;  /* 0x000000000e007343 */ /* 0x024fea0003c00000 */
.L_x_16:
[----:B------:R-:W-:-:S13]  /*1630*/  ISETP.NE.AND P0, PT, R70, 0x3, PT ;  /* 0x000000034600780c */ /* 0x000fda0003f05270 */
[----:B------:R-:W-:Y:S05]  /*1640*/  @!P0 BRA `(.L_x_17) ;  /* 0x0000000000048947 */ /* 0x000fea0003800000 */
[----:B------:R-:W-:Y:S01]  /*1650*/  BPT.TRAP 0x1 ;  /* 0x000000040000795c */ /* 0x000fe20000300000 */
.L_x_17:
[----:B------:R-:W-:Y:S02]  /*1660*/  IMAD.U32 R3, RZ, RZ, UR38 ;  /* 0x00000026ff037e24 */ /* 0x000fe4000f8e00ff */
[----:B-1----:R-:W-:-:S03]  /*1670*/  IMAD.U32 R0, RZ, RZ, UR39 ;  /* 0x00000027ff007e24 */ /* 0x002fc6000f8e00ff */
[----:B------:R-:W-:Y:S02]  /*1680*/  LEA R3, R3, UR41, 0x3 ;  /* 0x0000002903037c11 */ /* 0x000fe4000f8e18ff */
[----:B------:R-:W-:-:S04]  /*1690*/  SHF.L.U32 R0, R0, 0x1f, RZ ;  /* 0x0000001f00007819 */ /* 0x000fc800000006ff */
[----:B------:R1:W2:Y:S01]  /*16a0*/  SYNCS.PHASECHK.TRANS64.TRYWAIT P1, [R3+URZ], R0 ;  /* 0x00000000030075a7 */ /* 0x0002a2000802017f */
[----:B------:R-:W-:Y:S05]  /*16b0*/  @!P0 BRA `(.L_x_18) ;  /* 0x0000000000048947 */ /* 0x000fea0003800000 */
[----:B------:R-:W-:Y:S01]  /*16c0*/  BPT.TRAP 0x1 ;  /* 0x000000040000795c */ /* 0x000fe20000300000 */
.L_x_18:
[----:B--2---:R-:W-:Y:S05]  /*16d0*/  @P1 BRA `(.L_x_19) ;  /* 0x0000000000081947 */ /* 0x004fea0003800000 */
[----:B------:R-:W2:Y:S02]  /*16e0*/  SYNCS.PHASECHK.TRANS64.TRYWAIT P1, [R3+URZ], R0 ;  /* 0x00000000030075a7 */ /* 0x000ea4000802017f */
[----:B--2---:R-:W-:Y:S05]  /*16f0*/  @!P1 BRA `(.L_x_20) ;  /* 0x00000040005c9947 */ /* 0x004fea0003800000 */
.L_x_19:
[----:B------:R-:W-:Y:S05]  /*1700*/  WARPSYNC.ALL ;  /* 0x0000000000007948 */ /* 0x000fea0003800000 */
[----:B------:R-:W-:Y:S01]  /*1710*/  ULEA UR4, UR38, UR45, 0x8 ;  /* 0x0000002d26047291 */ /* 0x000fe2000f8e403f */
[----:B------:R-:W-:Y:S01]  /*1720*/  WARPGROUP.ARRIVE ;  /* 0x00000000000079c5 */ /* 0x000fe20000000000 */
[----:B------:R-:W-:Y:S01]  /*1730*/  ULEA UR6, UR38, UR44, 0x8 ;  /* 0x0000002c26067291 */ /* 0x000fe2000f8e403f */
[----:B-12---:R-:W-:Y:S01]  /*1740*/  IMAD.U32 R0, RZ, RZ, UR43 ;  /* 0x0000002bff007e24 */ /* 0x006fe2000f8e00ff */
[----:B------:R-:W-:Y:S01]  /*1750*/  UMOV UR5, 0x80000020 ;  /* 0x8000002000057882 */ /* 0x000fe20000000000 */
[----:B------:R-:W-:-:S03]  /*1760*/  UMOV UR7, 0x80000020 ;  /* 0x8000002000077882 */ /* 0x000fc60000000000 */
[----:B------:R-:W-:-:S03]  /*1770*/  ISETP.GE.AND P1, PT, R0, 0x1, PT ;  /* 0x000000010000780c */ /* 0x000fc60003f26270 */
[----:B------:R-:W-:Y:S01]  /*1780*/  HGMMA.64x64x16.F32.BF16 R24, gdesc[UR4], RZ, !UPT, gsb0 ;  /* 0x00e00000041879f0 */ /* 0x000fe2000c0018ff */
[----:B------:R-:W-:Y:S02]  /*1790*/  UIADD3 UR4, UR4, 0x2, URZ ;  /* 0x0000000204047890 */ /* 0x000fe4000fffe03f */
[----:B------:R-:W-:Y:S01]  /*17a0*/  UIADD3 UR6, UR6, 0x2, URZ ;  /* 0x0000000206067890 */ /* 0x000fe2000fffe03f */
[----:B------:R-:W-:Y:S01]  /*17b0*/  UMOV UR5, 0x80000020 ;  /* 0x8000002000057882 */ /* 0x000fe20000000000 */
[----:B------:R-:W-:Y:S01]  /*17c0*/  UMOV UR7, 0x80000020 ;  /* 0x8000002000077882 */ /* 0x000fe20000000000 */
[----:B------:R-:W-:Y:S02]  /*17d0*/  WARPGROUP.DEPBAR.LE gsb0, 0x0 ;  /* 0x00008000000079c5 */ /* 0x000fe40000010000 */
[----:B------:R-:W-:-:S06]  /*17e0*/  WARPGROUP.ARRIVE ;  /* 0x00000000000079c5 */ /* 0x000fcc0000000000 */
[----:B------:R-:W-:Y:S03]  /*17f0*/  HGMMA.64x64x16.F32.BF16 R24, gdesc[UR4], R24, gsb0 ;  /* 0x00e00000041879f0 */ /* 0x000fe60008001818 */
[----:B------:R-:W-:Y:S02]  /*1800*/  WARPGROUP.DEPBAR.LE gsb0, 0x0 ;  /* 0x00008000000079c5 */ /* 0x000fe40000010000 */
[----:B------:R-:W-:Y:S05]  /*1810*/  @!P1 BRA `(.L_x_21) ;  /* 0x0000000000d09947 */ /* 0x000fea0003800000 */
[----:B------:R-:W-:Y:S01]  /*1820*/  UIADD3 UR4, UR38, 0x1, URZ ;  /* 0x0000000126047890 */ /* 0x000fe2000fffe03f */
[----:B------:R-:W-:Y:S01]  /*1830*/  IMAD.U32 R0, RZ, RZ, UR43 ;  /* 0x0000002bff007e24 */ /* 0x000fe2000f8e00ff */
[----:B------:R-:W-:Y:S02]  /*1840*/  UMOV UR9, UR38 ;  /* 0x0000002600097c82 */ /* 0x000fe40008000000 */
[----:B------:R-:W-:-:S04]  /*1850*/  UISETP.NE.AND UP0, UPT, UR4, 0x5, UPT ;  /* 0x000000050400788c */ /* 0x000fc8000bf05270 */
[----:B------:R-:W-:Y:S02]  /*1860*/  USEL UR5, URZ, 0x1, UP0 ;  /* 0x000000013f057887 */ /* 0x000fe40008000000 */
[----:B------:R-:W-:Y:S02]  /*1870*/  USEL UR8, UR4, URZ, UP0 ;  /* 0x0000003f04087287 */ /* 0x000fe40008000000 */
[----:B------:R-:W-:-:S06]  /*1880*/  ULOP3.LUT UR5, UR39, UR5, URZ, 0x3c, !UPT ;  /* 0x0000000527057292 */ /* 0x000fcc000f8e3c3f */
[----:B------:R-:W-:-:S07]  /*1890*/  IMAD.U32 R5, RZ, RZ, UR5 ;  /* 0x00000005ff057e24 */ /* 0x000fce000f8e00ff */
.L_x_28:
[----:B-12---:R-:W-:Y:S05]  /*18a0*/  @!P0 BRA `(.L_x_22) ;  /* 0x0000000000048947 */ /* 0x006fea0003800000 */
[----:B------:R-:W-:Y:S01]  /*18b0*/  BPT.TRAP 0x1 ;  /* 0x000000040000795c */ /* 0x000fe20000300000 */
.L_x_22:
[----:B------:R-:W-:Y:S01]  /*18c0*/  ULEA UR4, UR8, UR41, 0x3 ;  /* 0x0000002908047291 */ /* 0x000fe2000f8e183f */
[----:B------:R-:W-:-:S08]  /*18d0*/  SHF.L.U32 R3, R5, 0x1f, RZ ;  /* 0x0000001f05037819 */ /* 0x000fd000000006ff */
[----:B------:R1:W2:Y:S01]  /*18e0*/  SYNCS.PHASECHK.TRANS64.TRYWAIT P1, [UR4], R3 ;  /* 0x00000003ff0075a7 */ /* 0x0002a20008020144 */
[----:B------:R-:W-:Y:S05]  /*18f0*/  @!P0 BRA `(.L_x_23) ;  /* 0x0000000000048947 */ /* 0x000fea0003800000 */
[----:B------:R-:W-:Y:S01]  /*1900*/  BPT.TRAP 0x1 ;  /* 0x000000040000795c */ /* 0x000fe20000300000 */
.L_x_23:
[----:B--2---:R-:W-:Y:S05]  /*1910*/  @P1 BRA `(.L_x_24) ;  /* 0x0000000000081947 */ /* 0x004fea0003800000 */
[----:B------:R-:W2:Y:S02]  /*1920*/  SYNCS.PHASECHK.TRANS64.TRYWAIT P1, [UR4], R3 ;  /* 0x00000003ff0075a7 */ /* 0x000ea40008020144 */
[----:B--2---:R-:W-:Y:S05]  /*1930*/  @!P1 BRA `(.L_x_25) ;  /* 0x0000003c00e09947 */ /* 0x004fea0003800000 */
.L_x_24:
[----:B------:R-:W-:Y:S01]  /*1940*/  ULEA UR4, UR8, UR45, 0x8 ;  /* 0x0000002d08047291 */ /* 0x000fe2000f8e403f */
[----:B------:R-:W-:Y:S01]  /*1950*/  WARPGROUP.ARRIVE ;  /* 0x00000000000079c5 */ /* 0x000fe20000000000 */
[----:B------:R-:W-:Y:S01]  /*1960*/  ULEA UR6, UR8, UR44, 0x8 ;  /* 0x0000002c08067291 */ /* 0x000fe2000f8e403f */
[----:B------:R-:W-:Y:S01]  /*1970*/  UMOV UR5, 0x80000020 ;  /* 0x8000002000057882 */ /* 0x000fe20000000000 */
[----:B------:R-:W-:-:S07]  /*1980*/  UMOV UR7, 0x80000020 ;  /* 0x8000002000077882 */ /* 0x000fce0000000000 */
[----:B------:R-:W-:Y:S01]  /*1990*/  HGMMA.64x64x16.F32.BF16 R24, gdesc[UR4], R24, gsb0 ;  /* 0x00e00000041879f0 */ /* 0x000fe20008001818 */
        /* <DEDUP_REMOVED lines=9> */
[----:B------:R-:W-:Y:S01]  /*1a30*/  BPT.TRAP 0x1 ;  /* 0x000000040000795c */ /* 0x000fe20000300000 */
.L_x_26:
[----:B------:R-:W-:Y:S01]  /*1a40*/  ULEA UR4, UR9, UR41, 0x3 ;  /* 0x0000002909047291 */ /* 0x000fe2000f8e183f */
[----:B------:R-:W-:-:S03]  /*1a50*/  ISETP.GT.U32.AND P1, PT, R16, 0x1, PT ;  /* 0x000000011000780c */ /* 0x000fc60003f24070 */
[----:B------:R-:W-:-:S04]  /*1a60*/  UIADD3 UR4, UR4, 0x28, URZ ;  /* 0x0000002804047890 */ /* 0x000fc8000fffe03f */
[----:B------:R-:W-:-:S09]  /*1a70*/  UPRMT UR4, URZ, 0x654, UR4 ;  /* 0x000006543f047896 */ /* 0x000fd20008000004 */
[----:B------:R-:W-:Y:S01]  /*1a80*/  SYNCS.ARRIVE.TRANS64.RED.A1T0 RZ, [UR4], RZ ;  /* 0x000000ffffff79a7 */ /* 0x000fe20008100404 */
[----:B------:R-:W-:Y:S05]  /*1a90*/  @P1 BRA `(.L_x_27) ;  /* 0x0000000000041947 */ /* 0x000fea0003800000 */
[----:B------:R-:W-:Y:S01]  /*1aa0*/  BPT.TRAP 0x1 ;  /* 0x000000040000795c */ /* 0x000fe20000300000 */
.L_x_27:
[----:B------:R-:W-:Y:S01]  /*1ab0*/  UIADD3 UR8, UR8, 0x1, URZ ;  /* 0x0000000108087890 */ /* 0x000fe2000fffe03f */
[C---:B------:R-:W-:Y:S01]  /*1ac0*/  ISETP.GT.AND P1, PT, R0.reuse, 0x1, PT ;  /* 0x000000010000780c */ /* 0x040fe20003f24270 */
[----:B------:R-:W-:Y:S01]  /*1ad0*/  UIADD3 UR9, UR9, 0x1, URZ ;  /* 0x0000000109097890 */ /* 0x000fe2000fffe03f */
[----:B------:R-:W-:Y:S01]  /*1ae0*/  VIADD R0, R0, 0xffffffff ;  /* 0xffffffff00007836 */ /* 0x000fe20000000000 */
[----:B------:R-:W-:Y:S02]  /*1af0*/  UISETP.NE.AND UP0, UPT, UR8, 0x5, UPT ;  /* 0x000000050800788c */ /* 0x000fe4000bf05270 */
[----:B------:R-:W-:Y:S02]  /*1b00*/  UISETP.NE.AND UP1, UPT, UR9, 0x5, UPT ;  /* 0x000000050900788c */ /* 0x000fe4000bf25270 */
[----:B------:R-:W-:Y:S02]  /*1b10*/  USEL UR4, URZ, 0x1, UP0 ;  /* 0x000000013f047887 */ /* 0x000fe40008000000 */
[----:B------:R-:W-:-:S02]  /*1b20*/  USEL UR8, UR8, URZ, UP0 ;  /* 0x0000003f08087287 */ /* 0x000fc40008000000 */
[----:B------:R-:W-:Y:S02]  /*1b30*/  USEL UR9, UR9, URZ, UP1 ;  /* 0x0000003f09097287 */ /* 0x000fe40008800000 */
[----:B------:R-:W-:Y:S01]  /*1b40*/  LOP3.LUT R5, R5, UR4, RZ, 0x3c, !PT ;  /* 0x0000000405057c12 */ /* 0x000fe2000f8e3cff */
[----:B------:R-:W-:Y:S09]  /*1b50*/  @P1 BRA `(.L_x_28) ;  /* 0xfffffffc00501947 */ /* 0x000ff2000383ffff */
.L_x_21:
[----:B------:R-:W3:Y:S01]  /*1b60*/  LDC R0, c[0x0][0x28c] ;  /* 0x0000a300ff007b82 */ /* 0x000ee20000000800 */
[----:B------:R4:W-:Y:S01]  /*1b70*/  SYNCS.ARRIVE.TRANS64.A1T0 RZ, [R62+UR47], RZ ;  /* 0x000000ff3eff79a7 */ /* 0x0009e2000810002f */
[----:B---3--:R-:W-:-:S13]  /*1b80*/  ISETP.GE.AND P1, PT, R0, 0x1, PT ;  /* 0x000000010000780c */ /* 0x008fda0003f26270 */
[----:B----4-:R-:W-:Y:S05]  /*1b90*/  @!P1 BRA `(.L_x_29) ;  /* 0x0000000000349947 */ /* 0x010fea0003800000 */
[----:B------:R-:W-:Y:S05]  /*1ba0*/  @!P0 BRA `(.L_x_30) ;  /* 0x0000000000048947 */ /* 0x000fea0003800000 */
[----:B------:R-:W-:Y:S01]  /*1bb0*/  BPT.TRAP 0x1 ;  /* 0x000000040000795c */ /* 0x000fe20000300000 */
.L_x_30:
[----:B------:R-:W-:Y:S01]  /*1bc0*/  UIADD3 UR6, UR43, UR38, URZ ;  /* 0x000000262b067290 */ /* 0x000fe2000fffe03f */
[----:B------:R-:W-:-:S03]  /*1bd0*/  ISETP.GT.U32.AND P0, PT, R16, 0x1, PT ;  /* 0x000000011000780c */ /* 0x000fc60003f04070 */
[----:B------:R-:W-:-:S04]  /*1be0*/  UIMAD.WIDE.U32 UR4, UR6, -0x33333333, URZ ;  /* 0xcccccccd060478a5 */ /* 0x000fc8000f8e003f */
[----:B------:R-:W-:-:S04]  /*1bf0*/  USHF.R.U32.HI UR4, URZ, 0x2, UR5 ;  /* 0x000000023f047899 */ /* 0x000fc80008011605 */
[----:B------:R-:W-:-:S04]  /*1c00*/  UIMAD UR6, UR4, -0x5, UR6 ;  /* 0xfffffffb040678a4 */ /* 0x000fc8000f8e0206 */
[----:B------:R-:W-:-:S04]  /*1c10*/  ULEA UR6, UR6, UR41, 0x3 ;  /* 0x0000002906067291 */ /* 0x000fc8000f8e183f */
[----:B------:R-:W-:-:S04]  /*1c20*/  UIADD3 UR6, UR6, 0x28, URZ ;  /* 0x0000002806067890 */ /* 0x000fc8000fffe03f */
[----:B------:R-:W-:-:S09]  /*1c30*/  UPRMT UR6, URZ, 0x654, UR6 ;  /* 0x000006543f067896 */ /* 0x000fd20008000006 */
[----:B------:R-:W-:Y:S01]  /*1c40*/  SYNCS.ARRIVE.TRANS64.RED.A1T0 RZ, [UR6], RZ ;  /* 0x000000ffffff79a7 */ /* 0x000fe20008100406 */
[----:B------:R-:W-:Y:S05]  /*1c50*/  @P0 BRA `(.L_x_29) ;  /* 0x0000000000040947 */ /* 0x000fea0003800000 */
[----:B------:R-:W-:Y:S01]  /*1c60*/  BPT.TRAP 0x1 ;  /* 0x000000040000795c */ /* 0x000fe20000300000 */
.L_x_29:
[----:B------:R-:W-:Y:S01]  /*1c70*/  SHF.L.U32 R0, R71, 0x1f, RZ ;  /* 0x0000001f47007819 */ /* 0x000fe200000006ff */
[----:B------:R-:W-:Y:S01]  /*1c80*/  UIADD3 UR38, UR46, UR38, URZ ;  /* 0x000000262e267290 */ /* 0x000fe2000fffe03f */
[----:B------:R-:W3:Y:S01]  /*1c90*/  LDC R7, c[0x0][0x288] ;  /* 0x0000a200ff077b82 */ /* 0x000ee20000000800 */
[----:B------:R-:W-:Y:S01]  /*1ca0*/  UISETP.GE.U32.AND UP1, UPT, UR46, 0x5, UPT ;  /* 0x000000052e00788c */ /* 0x000fe2000bf26070 */
[----:B------:R-:W-:Y:S01]  /*1cb0*/  IMAD.SHL.U32 R8, R60, 0x2, RZ ;  /* 0x000000023c087824 */ /* 0x000fe200078e00ff */
[----:B------:R-:W-:Y:S02]  /*1cc0*/  UISETP.GT.U32.AND UP0, UPT, UR38, 0x4, UPT ;  /* 0x000000042600788c */ /* 0x000fe4000bf04070 */
[----:B------:R-:W-:Y:S02]  /*1cd0*/  UIMAD.WIDE.U32 UR4, UR38, -0x33333333, URZ ;  /* 0xcccccccd260478a5 */ /* 0x000fe4000f8e003f */
[----:B------:R-:W-:Y:S01]  /*1ce0*/  UISETP.LT.U32.AND UP0, UPT, UR46, 0x5, UP0 ;  /* 0x000000052e00788c */ /* 0x000fe20008701070 */
[----:B------:R-:W4:Y:S01]  /*1cf0*/  SYNCS.PHASECHK.TRANS64.TRYWAIT P0, [R61+UR42+0x10], R0 ;  /* 0x000010003d0075a7 */ /* 0x000f22000800016a */
[----:B------:R-:W-:Y:S01]  /*1d00*/  USHF.R.U32.HI UR4, URZ, 0x2, UR5 ;  /* 0x000000023f047899 */ /* 0x000fe20008011605 */
[----:B------:R-:W-:Y:S01]  /*1d10*/  SHF.R.S32.HI R9, RZ, 0x1f, R8 ;  /* 0x0000001fff097819 */ /* 0x000fe20000011408 */
[----:B------:R-:W-:-:S02]  /*1d20*/  USEL UR6, URZ, 0x1, !UP0 ;  /* 0x000000013f067887 */ /* 0x000fc4000c000000 */
[----:B------:R-:W-:Y:S02]  /*1d30*/  UIMAD UR38, UR4, -0x5, UR38 ;  /* 0xfffffffb042678a4 */ /* 0x000fe4000f8e0226 */
[----:B------:R-:W-:-:S04]  /*1d40*/  ULOP3.LUT UR39, UR39, UR6, URZ, 0x3c, !UPT ;  /* 0x0000000627277292 */ /* 0x000fc8000f8e3c3f */
[----:B------:R-:W-:Y:S01]  /*1d50*/  @UP1 ULOP3.LUT UR39, UR39, 0x1, UR4, 0x78, !UPT ;  /* 0x0000000127271892 */ /* 0x000fe2000f8e7804 */
[----:B---34-:R-:W-:Y:S11]  /*1d60*/  @!P0 BRA `(.L_x_31) ;  /* 0x0000003800ec8947 */ /* 0x018ff60003800000 */
.L_x_122:
[----:B---3--:R-:W-:Y:S01]  /*1d70*/  IMAD.SHL.U32 R0, R19, 0x40, RZ ;  /* 0x0000004013007824 */ /* 0x008fe200078e00ff */
[----:B------:R-:W-:Y:S01]  /*1d80*/  ULDC UR6, c[0x0][0x284] ;  /* 0x0000a10000067ab9 */ /* 0x000fe20000000800 */
[----:B------:R-:W-:Y:S01]  /*1d90*/  IMAD.SHL.U32 R14, R22, 0x40, RZ ;  /* 0x00000040160e7824 */ /* 0x000fe200078e00ff */
[----:B------:R-:W-:Y:S01]  /*1da0*/  SHF.R.S32.HI R11, RZ, 0x1f, R2 ;  /* 0x0000001fff0b7819 */ /* 0x000fe20000011402 */
[----:B------:R-:W-:Y:S01]  /*1db0*/  ULDC.64 UR4, c[0x0][0x5d0] ;  /* 0x0001740000047ab9 */ /* 0x000fe20000000a00 */
[----:B------:R-:W-:Y:S01]  /*1dc0*/  ISETP.GE.AND P0, PT, R0, UR6, PT ;  /* 0x0000000600007c0c */ /* 0x000fe2000bf06270 */
[----:B--2---:R-:W-:Y:S01]  /*1dd0*/  IMAD.WIDE.U32 R4, R2, UR4, R8 ;  /* 0x0000000402047c25 */ /* 0x004fe2000f8e0008 */
[----:B------:R-:W-:Y:S02]  /*1de0*/  SHF.R.S32.HI R15, RZ, 0x1f, R14 ;  /* 0x0000001fff0f7819 */ /* 0x000fe4000001140e */
[C---:B------:R-:W-:Y:S01]  /*1df0*/  ISETP.GE.OR P0, PT, R14.reuse, R7, P0 ;  /* 0x000000070e00720c */ /* 0x040fe20000706670 */
[----:B-1----:R-:W-:Y:S01]  /*1e00*/  IMAD R3, R11, UR4, RZ ;  /* 0x000000040b037c24 */ /* 0x002fe2000f8e02ff */
[----:B------:R-:W-:-:S03]  /*1e10*/  IADD3 R4, P1, R14, R4, RZ ;  /* 0x000000040e047210 */ /* 0x000fc60007f3e0ff */
[----:B------:R-:W-:-:S05]  /*1e20*/  IMAD R3, R2, UR5, R3 ;  /* 0x0000000502037c24 */ /* 0x000fca000f8e0203 */
[----:B------:R-:W-:-:S03]  /*1e30*/  IADD3.X R5, R15, R5, R3, P1, !PT ;  /* 0x000000050f057210 */ /* 0x000fc60000ffe403 */
[----:B------:R-:W-:Y:S05]  /*1e40*/  @P0 BRA `(.L_x_32) ;  /* 0x0000002000b00947 */ /* 0x000fea0003800000 */
[----:B------:R-:W1:Y:S01]  /*1e50*/  LDC.64 R74, c[0x0][0x5c8] ;  /* 0x00017200ff4a7b82 */ /* 0x000e620000000a00 */
[----:B-----5:R-:W-:Y:S01]  /*1e60*/  FSETP.NEU.AND P0, PT, R57, RZ, PT ;  /* 0x000000ff3900720b */ /* 0x020fe20003f0d000 */
[----:B------:R-:W-:Y:S01]  /*1e70*/  IMAD R3, R60, -0x2, R7 ;  /* 0xfffffffe3c037824 */ /* 0x000fe200078e0207 */
[----:B------:R-:W-:Y:S01]  /*1e80*/  BSSY B0, `(.L_x_32) ;  /* 0x0000228000007945 */ /* 0x000fe20003800000 */
[----:B------:R-:W-:-:S04]  /*1e90*/  IMAD.WIDE R66, R19, 0x40, R58 ;  /* 0x0000004013427825 */ /* 0x000fc800078e023a */
[----:B------:R-:W-:Y:S02]  /*1ea0*/  IMAD.IADD R3, R3, 0x1, -R14 ;  /* 0x0000000103037824 */ /* 0x000fe400078e0a0e */
[----:B------:R-:W-:-:S03]  /*1eb0*/  IMAD.IADD R0, R65, 0x1, -R0 ;  /* 0x0000000141007824 */ /* 0x000fc600078e0a00 */
[----:B------:R-:W-:-:S04]  /*1ec0*/  ISETP.GT.AND P2, PT, R3, RZ, PT ;  /* 0x000000ff0300720c */ /* 0x000fc80003f44270 */
[----:B------:R-:W-:Y:S01]  /*1ed0*/  ISETP.GT.AND P1, PT, R0, RZ, P2 ;  /* 0x000000ff0000720c */ /* 0x000fe20001724270 */
[-C--:B-1----:R-:W-:Y:S02]  /*1ee0*/  IMAD R6, R67, R74.reuse, RZ ;  /* 0x0000004a43067224 */ /* 0x082fe400078e02ff */
[----:B------:R-:W-:-:S04]  /*1ef0*/  IMAD.WIDE.U32 R68, R66, R74, R4 ;  /* 0x0000004a42447225 */ /* 0x000fc800078e0004 */
[----:B------:R-:W-:-:S04]  /*1f00*/  IMAD R5, R66, R75, R6 ;  /* 0x0000004b42057224 */ /* 0x000fc800078e0206 */
[----:B------:R-:W-:Y:S01]  /*1f10*/  IMAD.IADD R7, R69, 0x1, R5 ;  /* 0x0000000145077824 */ /* 0x000fe200078e0205 */
[----:B------:R-:W-:Y:S06]  /*1f20*/  @!P0 BRA `(.L_x_33) ;  /* 0x0000001400e48947 */ /* 0x000fec0003800000 */
[----:B------:R-:W1:Y:S01]  /*1f30*/  LDC.64 R72, c[0x0][0x5b8] ;  /* 0x00016e00ff487b82 */ /* 0x000e620000000a00 */
[----:B------:R-:W-:-:S07]  /*1f40*/  ULDC.64 UR4, c[0x0][0x5c0] ;  /* 0x0001700000047ab9 */ /* 0x000fce0000000a00 */
[----:B------:R-:W2:Y:S08]  /*1f50*/  LDC.64 R76, c[0x0][0x5b0] ;  /* 0x00016c00ff4c7b82 */ /* 0x000eb00000000a00 */
[----:B------:R-:W0:Y:S01]  /*1f60*/  LDC.64 R78, c[0x0][0x5a8] ;  /* 0x00016a00ff4e7b82 */ /* 0x000e220000000a00 */
[-C--:B-1----:R-:W-:Y:S02]  /*1f70*/  IMAD R6, R11, R72.reuse, RZ ;  /* 0x000000480b067224 */ /* 0x082fe400078e02ff */
[----:B------:R-:W-:-:S04]  /*1f80*/  IMAD.WIDE.U32 R4, R2, R72, R8 ;  /* 0x0000004802047225 */ /* 0x000fc800078e0008 */
[----:B------:R-:W-:Y:S01]  /*1f90*/  IMAD R69, R2, R73, R6 ;  /* 0x0000004902457224 */ /* 0x000fe200078e0206 */
[----:B------:R-:W-:Y:S01]  /*1fa0*/  IADD3 R10, P0, R14, R4, RZ ;  /* 0x000000040e0a7210 */ /* 0x000fe20007f1e0ff */
[----:B--2---:R-:W-:-:S03]  /*1fb0*/  IMAD R4, R67, R76, RZ ;  /* 0x0000004c43047224 */ /* 0x004fc600078e02ff */
[----:B------:R-:W-:Y:S01]  /*1fc0*/  IADD3.X R11, R15, R5, R69, P0, !PT ;  /* 0x000000050f0b7210 */ /* 0x000fe200007fe445 */
[C---:B------:R-:W-:Y:S02]  /*1fd0*/  IMAD R73, R66.reuse, R77, R4 ;  /* 0x0000004d42497224 */ /* 0x040fe400078e0204 */
[----:B------:R-:W-:-:S04]  /*1fe0*/  IMAD.WIDE.U32 R4, R66, R76, R10 ;  /* 0x0000004c42047225 */ /* 0x000fc800078e000a */
[----:B------:R-:W-:Y:S01]  /*1ff0*/  IMAD.IADD R5, R5, 0x1, R73 ;  /* 0x0000000105057824 */ /* 0x000fe200078e0249 */
[----:B0-----:R-:W-:-:S04]  /*2000*/  LEA R12, P0, R4, R78, 0x1 ;  /* 0x0000004e040c7211 */ /* 0x001fc800078008ff */
[----:B------:R-:W-:-:S05]  /*2010*/  LEA.HI.X R13, R4, R79, R5, 0x1, P0 ;  /* 0x0000004f040d7211 */ /* 0x000fca00000f0c05 */
[----:B------:R-:W2:Y:S01]  /*2020*/  @P1 LDG.E.LTC128B.U16 R19, desc[UR36][R12.64] ;  /* 0x000000240c131981 */ /* 0x000ea2000c1e1520 */
[----:B------:R-:W-:Y:S01]  /*2030*/  IMAD.WIDE.U32 R4, R66, R76, R14 ;  /* 0x0000004c42047225 */ /* 0x000fe200078e000e */
[----:B------:R-:W-:Y:S02]  /*2040*/  BSSY B1, `(.L_x_34) ;  /* 0x0000015000017945 */ /* 0x000fe40003800000 */
[----:B------:R-:W-:-:S04]  /*2050*/  IADD3 R20, P0, R8, R4, RZ ;  /* 0x0000000408147210 */ /* 0x000fc80007f1e0ff */
[----:B------:R-:W-:Y:S02]  /*2060*/  IADD3.X R21, R9, R73, R5, P0, !PT ;  /* 0x0000004909157210 */ /* 0x000fe400007fe405 */
[----:B------:R-:W-:Y:S01]  /*2070*/  LEA R6, P0, R68, UR4, 0x1 ;  /* 0x0000000444067c11 */ /* 0x000fe2000f8008ff */
[----:B------:R-:W-:-:S03]  /*2080*/  IMAD.WIDE.U32 R20, R2, R72, R20 ;  /* 0x0000004802147225 */ /* 0x000fc600078e0014 */
[----:B------:R-:W-:Y:S02]  /*2090*/  LEA.HI.X R7, R68, UR5, R7, 0x1, P0 ;  /* 0x0000000544077c11 */ /* 0x000fe400080f0c07 */
[----:B------:R-:W-:-:S04]  /*20a0*/  ISETP.GT.AND P0, PT, R3, 0x1, PT ;  /* 0x000000010300780c */ /* 0x000fc80003f04270 */
[----:B------:R-:W-:Y:S01]  /*20b0*/  ISETP.GT.AND P3, PT, R0, RZ, P0 ;  /* 0x000000ff0000720c */ /* 0x000fe20000764270 */
[----:B--2---:R-:W-:-:S04]  /*20c0*/  IMAD.U32 R4, R19, 0x10000, RZ ;  /* 0x0001000013047824 */ /* 0x004fc800078e00ff */
[----:B------:R-:W-:Y:S01]  /*20d0*/  FMUL R5, R4, R57 ;  /* 0x0000003904057220 */ /* 0x000fe20000400000 */
[----:B------:R-:W-:-:S03]  /*20e0*/  LEA R4, P4, R20, R78, 0x1 ;  /* 0x0000004e14047211 */ /* 0x000fc600078808ff */
[----:B------:R-:W-:-:S05]  /*20f0*/  FFMA R5, R24, R56, R5 ;  /* 0x0000003818057223 */ /* 0x000fca0000000005 */
[----:B------:R-:W-:Y:S01]  /*2100*/  F2FP.BF16.F32.PACK_AB R12, RZ, R5 ;  /* 0x00000005ff0c723e */ /* 0x000fe200000010ff */
[----:B------:R-:W-:-:S03]  /*2110*/  IMAD.IADD R5, R69, 0x1, R21 ;  /* 0x0000000145057824 */ /* 0x000fc600078e0215 */
[----:B------:R-:W-:Y:S01]  /*2120*/  PRMT R13, R12, 0x7610, R13 ;  /* 0x000076100c0d7816 */ /* 0x000fe2000000000d */
[----:B------:R-:W-:Y:S01]  /*2130*/  IMAD.SHL.U32 R12, R76, 0x8, RZ ;  /* 0x000000084c0c7824 */ /* 0x000fe200078e00ff */
[----:B------:R-:W-:-:S03]  /*2140*/  LEA.HI.X R5, R20, R79, R5, 0x1, P4 ;  /* 0x0000004f14057211 */ /* 0x000fc600020f0c05 */
[----:B------:R0:W-:Y:S02]  /*2150*/  @P1 STG.E.U16 desc[UR36][R6.64], R13 ;  /* 0x0000000d06001986 */ /* 0x0001e4000c101524 */
[----:B0-----:R-:W-:Y:S01]  /*2160*/  SHF.L.U64.HI R13, R76, 0x3, R77 ;  /* 0x000000034c0d7819 */ /* 0x001fe2000001024d */
[----:B------:R-:W-:Y:S06]  /*2170*/  @!P3 BRA `(.L_x_35) ;  /* 0x000000000004b947 */ /* 0x000fec0003800000 */
[----:B------:R0:W5:Y:S02]  /*2180*/  LDG.E.LTC128B.U16 R19, desc[UR36][R4.64+0x2] ;  /* 0x0000022404137981 */ /* 0x000164000c1e1520 */
.L_x_35:
[----:B------:R-:W-:Y:S05]  /*2190*/  BSYNC B1 ;  /* 0x0000000000017941 */ /* 0x000fea0003800000 */
.L_x_34:
[----:B------:R-:W-:Y:S01]  /*21a0*/  IMAD.WIDE.U32 R66, R66, R76, R12 ;  /* 0x0000004c42427225 */ /* 0x000fe200078e000c */
[----:B------:R-:W-:-:S03]  /*21b0*/  ISETP.GT.AND P2, PT, R0, 0x8, P2 ;  /* 0x000000080000780c */ /* 0x000fc60001744270 */
[----:B-----5:R-:W-:Y:S01]  /*21c0*/  IMAD.U32 R20, R19, 0x10000, RZ ;  /* 0x0001000013147824 */ /* 0x020fe200078e00ff */
[----:B------:R-:W-:Y:S01]  /*21d0*/  IADD3 R10, P1, R10, R66, RZ ;  /* 0x000000420a0a7210 */ /* 0x000fe20007f3e0ff */
[----:B------:R-:W-:Y:S02]  /*21e0*/  IMAD.IADD R73, R73, 0x1, R67 ;  /* 0x0000000149497824 */ /* 0x000fe400078e0243 */
[----:B------:R-:W-:Y:S02]  /*21f0*/  FMUL R20, R20, R57 ;  /* 0x0000003914147220 */ /* 0x000fe40000400000 */
[----:B------:R-:W-:Y:S01]  /*2200*/  IMAD.X R11, R73, 0x1, R11, P1 ;  /* 0x00000001490b7824 */ /* 0x000fe200008e060b */
[----:B------:R-:W-:Y:S01]  /*2210*/  LEA R12, P1, R10, R78, 0x1 ;  /* 0x0000004e0a0c7211 */ /* 0x000fe200078208ff */
[----:B------:R-:W-:-:S03]  /*2220*/  FFMA R20, R25, R56, R20 ;  /* 0x0000003819147223 */ /* 0x000fc60000000014 */
[----:B------:R-:W-:Y:S02]  /*2230*/  LEA.HI.X R13, R10, R79, R11, 0x1, P1 ;  /* 0x0000004f0a0d7211 */ /* 0x000fe400008f0c0b */
[----:B------:R-:W-:-:S05]  /*2240*/  F2FP.BF16.F32.PACK_AB R20, RZ, R20 ;  /* 0x00000014ff14723e */ /* 0x000fca00000010ff */
[----:B------:R1:W-:Y:S04]  /*2250*/  @P3 STG.E.U16 desc[UR36][R6.64+0x2], R20 ;  /* 0x0000021406003986 */ /* 0x0003e8000c101524 */
[----:B------:R-:W2:Y:S01]  /*2260*/  @P2 LDG.E.LTC128B.U16 R19, desc[UR36][R12.64] ;  /* 0x000000240c132981 */ /* 0x000ea2000c1e1520 */
[----:B------:R-:W-:Y:S01]  /*2270*/  IADD3 R14, P1, P3, R8, R66, R14 ;  /* 0x00000042080e7210 */ /* 0x000fe20007b3e00e */
[----:B------:R-:W-:Y:S01]  /*2280*/  BSSY B1, `(.L_x_36) ;  /* 0x0000011000017945 */ /* 0x000fe20003800000 */
[C---:B------:R-:W-:Y:S02]  /*2290*/  SHF.L.U64.HI R11, R74.reuse, 0x4, R75 ;  /* 0x000000044a0b7819 */ /* 0x040fe4000001024b */
[----:B------:R-:W-:Y:S02]  /*22a0*/  IADD3.X R15, R9, R73, R15, P1, P3 ;  /* 0x00000049090f7210 */ /* 0x000fe40000fe640f */
[----:B------:R-:W-:-:S02]  /*22b0*/  LEA R10, P1, R74, R6, 0x4 ;  /* 0x000000064a0a7211 */ /* 0x000fc400078220ff */
[----:B------:R-:W-:Y:S01]  /*22c0*/  ISETP.GT.AND P0, PT, R0, 0x8, P0 ;  /* 0x000000080000780c */ /* 0x000fe20000704270 */
[----:B------:R-:W-:-:S04]  /*22d0*/  IMAD.WIDE.U32 R14, R2, R72, R14 ;  /* 0x00000048020e7225 */ /* 0x000fc800078e000e */
[----:B------:R-:W-:Y:S02]  /*22e0*/  IMAD.X R11, R11, 0x1, R7, P1 ;  /* 0x000000010b0b7824 */ /* 0x000fe400008e0607 */
[----:B------:R-:W-:Y:S02]  /*22f0*/  IMAD.IADD R2, R69, 0x1, R15 ;  /* 0x0000000145027824 */ /* 0x000fe400078e020f */
[----:B--2---:R-:W-:-:S04]  /*2300*/  IMAD.U32 R8, R19, 0x10000, RZ ;  /* 0x0001000013087824 */ /* 0x004fc800078e00ff */
[----:B------:R-:W-:Y:S01]  /*2310*/  FMUL R9, R8, R57 ;  /* 0x0000003908097220 */ /* 0x000fe20000400000 */
[----:B------:R-:W-:-:S03]  /*2320*/  LEA R8, P3, R14, R78, 0x1 ;  /* 0x0000004e0e087211 */ /* 0x000fc600078608ff */
[----:B------:R-:W-:-:S05]  /*2330*/  FFMA R9, R26, R56, R9 ;  /* 0x000000381a097223 */ /* 0x000fca0000000009 */
[----:B------:R-:W-:Y:S02]  /*2340*/  F2FP.BF16.F32.PACK_AB R12, RZ, R9 ;  /* 0x00000009ff0c723e */ /* 0x000fe400000010ff */
[----:B------:R-:W-:-:S03]  /*2350*/  LEA.HI.X R9, R14, R79, R2, 0x1, P3 ;  /* 0x0000004f0e097211 */ /* 0x000fc600018f0c02 */
[----:B------:R1:W-:Y:S01]  /*2360*/  @P2 STG.E.U16 desc[UR36][R10.64], R12 ;  /* 0x0000000c0a002986 */ /* 0x0003e2000c101524 */
[----:B------:R-:W-:Y:S05]  /*2370*/  @!P0 BRA `(.L_x_37) ;  /* 0x0000000000048947 */ /* 0x000fea0003800000 */
[----:B------:R2:W5:Y:S02]  /*2380*/  LDG.E.LTC128B.U16 R19, desc[UR36][R8.64+0x2] ;  /* 0x0000022408137981 */ /* 0x000564000c1e1520 */
.L_x_37:
[----:B------:R-:W-:Y:S05]  /*2390*/  BSYNC B1 ;  /* 0x0000000000017941 */ /* 0x000fea0003800000 */
.L_x_36:
[----:B-----5:R-:W-:Y:S01]  /*23a0*/  IMAD.U32 R2, R19, 0x10000, RZ ;  /* 0x0001000013027824 */ /* 0x020fe200078e00ff */
[----:B------:R-:W-:Y:S01]  /*23b0*/  ISETP.GT.AND P1, PT, R3, 0x8, PT ;  /* 0x000000080300780c */ /* 0x000fe20003f24270 */
[----:B------:R-:W-:Y:S02]  /*23c0*/  BSSY B1, `(.L_x_38) ;  /* 0x0000008000017945 */ /* 0x000fe40003800000 */
[----:B------:R-:W-:Y:S01]  /*23d0*/  FMUL R2, R2, R57 ;  /* 0x0000003902027220 */ /* 0x000fe20000400000 */
[----:B------:R-:W-:-:S03]  /*23e0*/  ISETP.GT.AND P2, PT, R0, RZ, P1 ;  /* 0x000000ff0000720c */ /* 0x000fc60000f44270 */
[----:B------:R-:W-:-:S05]  /*23f0*/  FFMA R2, R27, R56, R2 ;  /* 0x000000381b027223 */ /* 0x000fca0000000002 */
[----:B------:R-:W-:-:S05]  /*2400*/  F2FP.BF16.F32.PACK_AB R2, RZ, R2 ;  /* 0x00000002ff02723e */ /* 0x000fca00000010ff */
[----:B------:R3:W-:Y:S01]  /*2410*/  @P0 STG.E.U16 desc[UR36][R10.64+0x2], R2 ;  /* 0x000002020a000986 */ /* 0x0007e2000c101524 */
[----:B------:R-:W-:Y:S05]  /*2420*/  @!P2 BRA `(.L_x_39) ;  /* 0x000000000004a947 */ /* 0x000fea0003800000 */
[----:B------:R4:W5:Y:S02]  /*2430*/  LDG.E.LTC128B.U16 R19, desc[UR36][R4.64+0x10] ;  /* 0x0000102404137981 */ /* 0x000964000c1e1520 */
.L_x_39:
[----:B------:R-:W-:Y:S05]  /*2440*/  BSYNC B1 ;  /* 0x0000000000017941 */ /* 0x000fea0003800000 */
.L_x_38:
[----:B---3-5:R-:W-:Y:S01]  /*2450*/  IMAD.U32 R2, R19, 0x10000, RZ ;  /* 0x0001000013027824 */ /* 0x028fe200078e00ff */
        /* <DEDUP_REMOVED lines=9> */
.L_x_41:
[----:B------:R-:W-:Y:S05]  /*24f0*/  BSYNC B1 ;  /* 0x0000000000017941 */ /* 0x000fea0003800000 */
.L_x_40:
[----:B-----5:R-:W-:Y:S01]  /*2500*/  IMAD.U32 R2, R19, 0x10000, RZ ;  /* 0x0001000013027824 */ /* 0x020fe200078e00ff */
[----:B------:R-:W-:Y:S01]  /*2510*/  ISETP.GT.AND P1, PT, R0, 0x8, P1 ;  /* 0x000000080000780c */ /* 0x000fe20000f24270 */
[----:B------:R-:W-:Y:S02]  /*2520*/  BSSY B1, `(.L_x_42) ;  /* 0x0000007000017945 */ /* 0x000fe40003800000 */
[----:B------:R-:W-:-:S04]  /*2530*/  FMUL R2, R2, R57 ;  /* 0x0000003902027220 */ /* 0x000fc80000400000 */
[----:B------:R-:W-:-:S05]  /*2540*/  FFMA R2, R29, R56, R2 ;  /* 0x000000381d027223 */ /* 0x000fca0000000002 */
[----:B------:R-:W-:-:S05]  /*2550*/  F2FP.BF16.F32.PACK_AB R2, RZ, R2 ;  /* 0x00000002ff02723e */ /* 0x000fca00000010ff */
[----:B------:R0:W-:Y:S01]  /*2560*/  @P3 STG.E.U16 desc[UR36][R6.64+0x12], R2 ;  /* 0x0000120206003986 */ /* 0x0001e2000c101524 */
[----:B------:R-:W-:Y:S05]  /*2570*/  @!P1 BRA `(.L_x_43) ;  /* 0x0000000000049947 */ /* 0x000fea0003800000 */
[----:B------:R0:W5:Y:S02]  /*2580*/  LDG.E.LTC128B.U16 R19, desc[UR36][R8.64+0x10] ;  /* 0x0000102408137981 */ /* 0x000164000c1e1520 */
.L_x_43:
[----:B------:R-:W-:Y:S05]  /*2590*/  BSYNC B1 ;  /* 0x0000000000017941 */ /* 0x000fea0003800000 */
.L_x_42:
[----:B0----5:R-:W-:Y:S01]  /*25a0*/  IMAD.U32 R2, R19, 0x10000, RZ ;  /* 0x0001000013027824 */ /* 0x021fe200078e00ff */
[----:B------:R-:W-:Y:S01]  /*25b0*/  ISETP.GT.AND P0, PT, R0, 0x8, P0 ;  /* 0x000000080000780c */ /* 0x000fe20000704270 */
[----:B------:R-:W-:Y:S02]  /*25c0*/  BSSY B1, `(.L_x_44) ;  /* 0x0000007000017945 */ /* 0x000fe40003800000 */
[----:B---3--:R-:W-:-:S04]  /*25d0*/  FMUL R13, R2, R57 ;  /* 0x00000039020d7220 */ /* 0x008fc80000400000 */
[----:B------:R-:W-:-:S05]  /*25e0*/  FFMA R13, R30, R56, R13 ;  /* 0x000000381e0d7223 */ /* 0x000fca000000000d */
[----:B------:R-:W-:-:S05]  /*25f0*/  F2FP.BF16.F32.PACK_AB R13, RZ, R13 ;  /* 0x0000000dff0d723e */ /* 0x000fca00000010ff */
[----:B------:R0:W-:Y:S01]  /*2600*/  @P1 STG.E.U16 desc[UR36][R10.64+0x10], R13 ;  /* 0x0000100d0a001986 */ /* 0x0001e2000c101524 */
[----:B------:R-:W-:Y:S05]  /*2610*/  @!P0 BRA `(.L_x_45) ;  /* 0x0000000000048947 */ /* 0x000fea0003800000 */
[----:B------:R3:W5:Y:S02]  /*2620*/  LDG.E.LTC128B.U16 R19, desc[UR36][R8.64+0x12] ;  /* 0x0000122408137981 */ /* 0x000764000c1e1520 */
.L_x_45:
[----:B------:R-:W-:Y:S05]  /*2630*/  BSYNC B1 ;  /* 0x0000000000017941 */ /* 0x000fea0003800000 */
.L_x_44:
        /* <DEDUP_REMOVED lines=10> */
.L_x_47:
[----:B------:R-:W-:Y:S05]  /*26e0*/  BSYNC B1 ;  /* 0x0000000000017941 */ /* 0x000fea0003800000 */
.L_x_46:
[----:B0----5:R-:W-:Y:S01]  /*26f0*/  IMAD.U32 R2, R19, 0x10000, RZ ;  /* 0x0001000013027824 */ /* 0x021fe200078e00ff */
        /* <DEDUP_REMOVED lines=9> */
.L_x_49:
[----:B------:R-:W-:Y:S05]  /*2790*/  BSYNC B1 ;  /* 0x0000000000017941 */ /* 0x000fea0003800000 */
.L_x_48:
        /* <DEDUP_REMOVED lines=9> */
.L_x_51:
[----:B------:R-:W-:Y:S05]  /*2830*/  BSYNC B1 ;  /* 0x0000000000017941 */ /* 0x000fea0003800000 */
.L_x_50:
[----:B0----5:R-:W-:Y:S01]  /*2840*/  IMAD.U32 R2, R19, 0x10000, RZ ;  /* 0x0001000013027824 */ /* 0x021fe200078e00ff */
        /* <DEDUP_REMOVED lines=8> */
.L_x_53:
[----:B------:R-:W-:Y:S05]  /*28d0*/  BSYNC B1 ;  /* 0x0000000000017941 */ /* 0x000fea0003800000 */
.L_x_52:
        /* <DEDUP_REMOVED lines=10> */
.L_x_55:
[----:B------:R-:W-:Y:S05]  /*2980*/  BSYNC B1 ;  /* 0x0000000000017941 */ /* 0x000fea0003800000 */
.L_x_54:
        /* <DEDUP_REMOVED lines=10> */
.L_x_57:
[----:B------:R-:W-:Y:S05]  /*2a30*/  BSYNC B1 ;  /* 0x0000000000017941 */ /* 0x000fea0003800000 */
.L_x_56:
        /* <DEDUP_REMOVED lines=9> */
.L_x_59:
[----:B------:R-:W-:Y:S05]  /*2ad0*/  BSYNC B1 ;  /* 0x0000000000017941 */ /* 0x000fea0003800000 */
.L_x_58:
        /* <DEDUP_REMOVED lines=9> */
.L_x_61:
[----:B------:R-:W-:Y:S05]  /*2b70*/  BSYNC B1 ;  /* 0x0000000000017941 */ /* 0x000fea0003800000 */
.L_x_60:
        /* <DEDUP_REMOVED lines=10> */
.L_x_63:
[----:B------:R-:W-:Y:S05]  /*2c20*/  BSYNC B1 ;  /* 0x0000000000017941 */ /* 0x000fea0003800000 */
.L_x_62:
        /* <DEDUP_REMOVED lines=10> */
.L_x_65:
[----:B------:R-:W-:Y:S05]  /*2cd0*/  BSYNC B1 ;  /* 0x0000000000017941 */ /* 0x000fea0003800000 */
.L_x_64:
        /* <DEDUP_REMOVED lines=9> */
.L_x_67:
[----:B------:R-:W-:Y:S05]  /*2d70*/  BSYNC B1 ;  /* 0x0000000000017941 */ /* 0x000fea0003800000 */
.L_x_66:
        /* <DEDUP_REMOVED lines=9> */
.L_x_69:
[----:B------:R-:W-:Y:S05]  /*2e10*/  BSYNC B1 ;  /* 0x0000000000017941 */ /* 0x000fea0003800000 */
.L_x_68:
        /* <DEDUP_REMOVED lines=10> */
.L_x_71:
[----:B------:R-:W-:Y:S05]  /*2ec0*/  BSYNC B1 ;  /* 0x0000000000017941 */ /* 0x000fea0003800000 */
.L_x_70:
        /* <DEDUP_REMOVED lines=10> */
.L_x_73:
[----:B------:R-:W-:Y:S05]  /*2f70*/  BSYNC B1 ;  /* 0x0000000000017941 */ /* 0x000fea0003800000 */
.L_x_72:
        /* <DEDUP_REMOVED lines=9> */
.L_x_75:
[----:B------:R-:W-:Y:S05]  /*3010*/  BSYNC B1 ;  /* 0x0000000000017941 */ /* 0x000fea0003800000 */
.L_x_74:
        /* <DEDUP_REMOVED lines=9> */
.L_x_77:
[----:B------:R-:W-:Y:S05]  /*30b0*/  BSYNC B1 ;  /* 0x0000000000017941 */ /* 0x000fea0003800000 */
.L_x_76:
        /* <DEDUP_REMOVED lines=10> */
.L_x_79:
[----:B------:R-:W-:Y:S05]  /*3160*/  BSYNC B1 ;  /* 0x0000000000017941 */ /* 0x000fea0003800000 */
.L_x_78:
        /* <DEDUP_REMOVED lines=10> */
.L_x_81:
[----:B------:R-:W-:Y:S05]  /*3210*/  BSYNC B1 ;  /* 0x0000000000017941 */ /* 0x000fea0003800000 */
.L_x_80:
        /* <DEDUP_REMOVED lines=9> */
.L_x_83:
[----:B------:R-:W-:Y:S05]  /*32b0*/  BSYNC B1 ;  /* 0x0000000000017941 */ /* 0x000fea0003800000 */
.L_x_82:
        /* <DEDUP_REMOVED lines=9> */
.L_x_85:
[----:B------:R-:W-:Y:S05]  /*3350*/  BSYNC B1 ;  /* 0x0000000000017941 */ /* 0x000fea0003800000 */
.L_x_84:
        /* <DEDUP_REMOVED lines=10> */
.L_x_87:
[----:B------:R-:W-:Y:S05]  /*3400*/  BSYNC B1 ;  /* 0x0000000000017941 */ /* 0x000fea0003800000 */
.L_x_86:
[----:B0----5:R-:W-:Y:S01]  /*3410*/  IMAD.U32 R2, R19, 0x10000, RZ ;  /* 0x0001000013027824 */ /* 0x021fe200078e00ff */
[----:B------:R-:W-:Y:S01]  /*3420*/  ISETP.GT.AND P0, PT, R3, 0x39, PT ;  /* 0x000000390300780c */ /* 0x000fe20003f04270 */
[----:B------:R-:W-:Y:S01]  /*3430*/  @P2 IMAD.MOV.U32 R3, RZ, RZ, R7 ;  /* 0x000000ffff032224 */ /* 0x000fe200078e0007 */
[----:B------:R-:W-:Y:S01]  /*3440*/  BSSY B1, `(.L_x_88) ;  /* 0x0000009000017945 */ /* 0x000fe20003800000 */
[----:B------:R-:W-:Y:S01]  /*3450*/  FMUL R13, R2, R57 ;  /* 0x00000039020d7220 */ /* 0x000fe20000400000 */
[----:B------:R-:W-:Y:S01]  /*3460*/  @P2 IMAD.MOV.U32 R2, RZ, RZ, R6 ;  /* 0x000000ffff022224 */ /* 0x000fe200078e0006 */
[----:B------:R-:W-:Y:S02]  /*3470*/  ISETP.GT.AND P3, PT, R0, RZ, P0 ;  /* 0x000000ff0000720c */ /* 0x000fe40000764270 */
[----:B------:R-:W-:-:S05]  /*3480*/  FFMA R13, R52, R56, R13 ;  /* 0x00000038340d7223 */ /* 0x000fca000000000d */
[----:B------:R-:W-:-:S05]  /*3490*/  F2FP.BF16.F32.PACK_AB R13, RZ, R13 ;  /* 0x0000000dff0d723e */ /* 0x000fca00000010ff */
[----:B------:R0:W-:Y:S01]  /*34a0*/  @P2 STG.E.U16 desc[UR36][R2.64+0x70], R13 ;  /* 0x0000700d02002986 */ /* 0x0001e2000c101524 */
[----:B------:R-:W-:Y:S05]  /*34b0*/  @!P3 BRA `(.L_x_89) ;  /* 0x000000000004b947 */ /* 0x000fea0003800000 */
[----:B------:R0:W5:Y:S02]  /*34c0*/  LDG.E.LTC128B.U16 R19, desc[UR36][R4.64+0x72] ;  /* 0x0000722404137981 */ /* 0x000164000c1e1520 */
.L_x_89:
[----:B------:R-:W-:Y:S05]  /*34d0*/  BSYNC B1 ;  /* 0x0000000000017941 */ /* 0x000fea0003800000 */
.L_x_88:
        /* <DEDUP_REMOVED lines=9> */
.L_x_91:
[----:B------:R-:W-:Y:S05]  /*3570*/  BSYNC B1 ;  /* 0x0000000000017941 */ /* 0x000fea0003800000 */
.L_x_90:
[----:B0----5:R-:W-:Y:S01]  /*3580*/  IMAD.U32 R2, R19, 0x10000, RZ ;  /* 0x0001000013027824 */ /* 0x021fe200078e00ff */
[----:B------:R-:W-:Y:S01]  /*3590*/  ISETP.GT.AND P0, PT, R0, 0x8, P0 ;  /* 0x000000080000780c */ /* 0x000fe20000704270 */
[----:B------:R-:W-:Y:S02]  /*35a0*/  BSSY B1, `(.L_x_92) ;  /* 0x000000a000017945 */ /* 0x000fe40003800000 */
[----:B------:R-:W-:Y:S01]  /*35b0*/  FMUL R3, R2, R57 ;  /* 0x0000003902037220 */ /* 0x000fe20000400000 */
[----:B------:R-:W-:-:S03]  /*35c0*/  @P1 IMAD.MOV.U32 R2, RZ, RZ, R10 ;  /* 0x000000ffff021224 */ /* 0x000fc600078e000a */
[----:B------:R-:W-:-:S05]  /*35d0*/  FFMA R3, R54, R56, R3 ;  /* 0x0000003836037223 */ /* 0x000fca0000000003 */
[----:B------:R-:W-:-:S04]  /*35e0*/  F2FP.BF16.F32.PACK_AB R3, RZ, R3 ;  /* 0x00000003ff03723e */ /* 0x000fc800000010ff */
[----:B----4-:R-:W-:Y:S01]  /*35f0*/  PRMT R4, R3, 0x7610, R4 ;  /* 0x0000761003047816 */ /* 0x010fe20000000004 */
[----:B------:R-:W-:-:S05]  /*3600*/  @P1 IMAD.MOV.U32 R3, RZ, RZ, R11 ;  /* 0x000000ffff031224 */ /* 0x000fca00078e000b */
[----:B------:R0:W-:Y:S01]  /*3610*/  @P1 STG.E.U16 desc[UR36][R2.64+0x70], R4 ;  /* 0x0000700402001986 */ /* 0x0001e2000c101524 */
[----:B------:R-:W-:Y:S05]  /*3620*/  @!P0 BRA `(.L_x_93) ;  /* 0x0000000000048947 */ /* 0x000fea0003800000 */
[----:B------:R4:W5:Y:S02]  /*3630*/  LDG.E.LTC128B.U16 R19, desc[UR36][R8.64+0x72] ;  /* 0x0000722408137981 */ /* 0x000964000c1e1520 */
.L_x_93:
[----:B------:R-:W-:Y:S05]  /*3640*/  BSYNC B1 ;  /* 0x0000000000017941 */ /* 0x000fea0003800000 */
.L_x_92:
[----:B------:R-:W-:Y:S05]  /*3650*/  @!P0 BRA `(.L_x_94) ;  /* 0x0000000800a88947 */ /* 0x000fea0003800000 */
[----:B-----5:R-:W-:-:S04]  /*3660*/  IMAD.U32 R0, R19, 0x10000, RZ ;  /* 0x0001000013007824 */ /* 0x020fc800078e00ff */
[----:B------:R-:W-:-:S04]  /*3670*/  FMUL R0, R0, R57 ;  /* 0x0000003900007220 */ /* 0x000fc80000400000 */
[----:B------:R-:W-:-:S05]  /*3680*/  FFMA R0, R55, R56, R0 ;  /* 0x0000003837007223 */ /* 0x000fca0000000000 */
[----:B------:R-:W-:-:S05]  /*3690*/  F2FP.BF16.F32.PACK_AB R0, RZ, R0 ;  /* 0x00000000ff00723e */ /* 0x000fca00000010ff */
[----:B------:R0:W-:Y:S01]  /*36a0*/  STG.E.U16 desc[UR36][R10.64+0x72], R0 ;  /* 0x000072000a007986 */ /* 0x0001e2000c101524 */
[----:B------:R-:W-:Y:S05]  /*36b0*/  BRA `(.L_x_94) ;  /* 0x0000000800907947 */ /* 0x000fea0003800000 */
.L_x_33:
[----:B------:R-:W-:Y:S01]  /*36c0*/  ISETP.GT.AND P0, PT, R3, 0x1, PT ;  /* 0x000000010300780c */ /* 0x000fe20003f04270 */
[----:B------:R-:W-:Y:S01]  /*36d0*/  ULDC.64 UR4, c[0x0][0x5c0] ;  /* 0x0001700000047ab9 */ /* 0x000fe20000000a00 */
[-C--:B------:R-:W-:Y:S01]  /*36e0*/  FMUL R24, R24, R56.reuse ;  /* 0x0000003818187220 */ /* 0x080fe20000400000 */
[-C--:B------:R-:W-:Y:S01]  /*36f0*/  FMUL R25, R25, R56.reuse ;  /* 0x0000003819197220 */ /* 0x080fe20000400000 */
[----:B------:R-:W-:Y:S01]  /*3700*/  ISETP.GT.AND P3, PT, R0, RZ, P0 ;  /* 0x000000ff0000720c */ /* 0x000fe20000764270 */
[-C--:B------:R-:W-:Y:S01]  /*3710*/  FMUL R26, R26, R56.reuse ;  /* 0x000000381a1a7220 */ /* 0x080fe20000400000 */
[----:B------:R-:W-:Y:S01]  /*3720*/  LEA R4, P4, R68, UR4, 0x1 ;  /* 0x0000000444047c11 */ /* 0x000fe2000f8808ff */
[----:B------:R-:W-:Y:S01]  /*3730*/  FMUL R27, R27, R56 ;  /* 0x000000381b1b7220 */ /* 0x000fe20000400000 */
[----:B------:R-:W-:Y:S01]  /*3740*/  F2FP.BF16.F32.PACK_AB R24, RZ, R24 ;  /* 0x00000018ff18723e */ /* 0x000fe200000010ff */
[-C--:B------:R-:W-:Y:S01]  /*3750*/  FMUL R28, R28, R56.reuse ;  /* 0x000000381c1c7220 */ /* 0x080fe20000400000 */
[----:B------:R-:W-:Y:S01]  /*3760*/  LEA.HI.X R5, R68, UR5, R7, 0x1, P4 ;  /* 0x0000000544057c11 */ /* 0x000fe2000a0f0c07 */
[-C--:B------:R-:W-:Y:S01]  /*3770*/  FMUL R29, R29, R56.reuse ;  /* 0x000000381d1d7220 */ /* 0x080fe20000400000 */
[----:B------:R-:W-:Y:S01]  /*3780*/  F2FP.BF16.F32.PACK_AB R25, RZ, R25 ;  /* 0x00000019ff19723e */ /* 0x000fe200000010ff */
[-C--:B------:R-:W-:Y:S01]  /*3790*/  FMUL R30, R30, R56.reuse ;  /* 0x000000381e1e7220 */ /* 0x080fe20000400000 */
[----:B------:R-:W-:Y:S01]  /*37a0*/  SHF.L.U64.HI R75, R74, 0x4, R75 ;  /* 0x000000044a4b7819 */ /* 0x000fe2000001024b */
[----:B------:R-:W-:Y:S01]  /*37b0*/  @P1 STG.E.U16 desc[UR36][R4.64], R24 ;  /* 0x0000001804001986 */ /* 0x000fe2000c101524 */
[----:B------:R-:W-:Y:S01]  /*37c0*/  ISETP.GT.AND P1, PT, R3, 0x8, PT ;  /* 0x000000080300780c */ /* 0x000fe20003f24270 */
[----:B------:R-:W-:Y:S01]  /*37d0*/  FMUL R31, R31, R56 ;  /* 0x000000381f1f7220 */ /* 0x000fe20000400000 */
[----:B------:R-:W-:Y:S01]  /*37e0*/  ISETP.GT.AND P4, PT, R0, 0x8, P0 ;  /* 0x000000080000780c */ /* 0x000fe20000784270 */
[----:B------:R-:W-:Y:S01]  /*37f0*/  @P3 STG.E.U16 desc[UR36][R4.64+0x2], R25 ;  /* 0x0000021904003986 */ /* 0x000fe2000c101524 */
[----:B------:R-:W-:Y:S01]  /*3800*/  LEA R6, P3, R74, R4, 0x4 ;  /* 0x000000044a067211 */ /* 0x000fe200078620ff */
[-C--:B------:R-:W-:Y:S01]  /*3810*/  FMUL R32, R32, R56.reuse ;  /* 0x0000003820207220 */ /* 0x080fe20000400000 */
[C---:B------:R-:W-:Y:S01]  /*3820*/  ISETP.GT.AND P2, PT, R0.reuse, 0x8, P2 ;  /* 0x000000080000780c */ /* 0x040fe20001744270 */
[-C--:B------:R-:W-:Y:S01]  /*3830*/  FMUL R33, R33, R56.reuse ;  /* 0x0000003821217220 */ /* 0x080fe20000400000 */
[----:B------:R-:W-:Y:S01]  /*3840*/  ISETP.GT.AND P0, PT, R3, 0x9, PT ;  /* 0x000000090300780c */ /* 0x000fe20003f04270 */
[----:B------:R-:W-:Y:S01]  /*3850*/  IMAD.X R7, R75, 0x1, R5, P3 ;  /* 0x000000014b077824 */ /* 0x000fe200018e0605 */
[----:B------:R-:W-:Y:S01]  /*3860*/  ISETP.GT.AND P5, PT, R0, RZ, P1 ;  /* 0x000000ff0000720c */ /* 0x000fe20000fa4270 */
[-C--:B------:R-:W-:Y:S01]  /*3870*/  FMUL R34, R34, R56.reuse ;  /* 0x0000003822227220 */ /* 0x080fe20000400000 */
[----:B------:R-:W-:Y:S01]  /*3880*/  ISETP.GT.AND P3, PT, R0, RZ, P0 ;  /* 0x000000ff0000720c */ /* 0x000fe20000764270 */
[----:B------:R-:W-:Y:S01]  /*3890*/  FMUL R35, R35, R56 ;  /* 0x0000003823237220 */ /* 0x000fe20000400000 */
[----:B------:R-:W-:Y:S01]  /*38a0*/  F2FP.BF16.F32.PACK_AB R26, RZ, R26 ;  /* 0x0000001aff1a723e */ /* 0x000fe200000010ff */
[-C--:B------:R-:W-:Y:S01]  /*38b0*/  FMUL R36, R36, R56.reuse ;  /* 0x0000003824247220 */ /* 0x080fe20000400000 */
[----:B------:R-:W-:Y:S01]  /*38c0*/  F2FP.BF16.F32.PACK_AB R27, RZ, R27 ;  /* 0x0000001bff1b723e */ /* 0x000fe200000010ff */
[----:B------:R-:W-:Y:S01]  /*38d0*/  FMUL R37, R37, R56 ;  /* 0x0000003825257220 */ /* 0x000fe20000400000 */
[----:B------:R-:W-:Y:S01]  /*38e0*/  F2FP.BF16.F32.PACK_AB R28, RZ, R28 ;  /* 0x0000001cff1c723e */ /* 0x000fe200000010ff */
[----:B------:R-:W-:Y:S01]  /*38f0*/  @P2 STG.E.U16 desc[UR36][R6.64], R26 ;  /* 0x0000001a06002986 */ /* 0x000fe2000c101524 */
[----:B------:R-:W-:Y:S01]  /*3900*/  F2FP.BF16.F32.PACK_AB R29, RZ, R29 ;  /* 0x0000001dff1d723e */ /* 0x000fe200000010ff */
[-C--:B------:R-:W-:Y:S01]  /*3910*/  FMUL R38, R38, R56.reuse ;  /* 0x0000003826267220 */ /* 0x080fe20000400000 */
[C---:B------:R-:W-:Y:S01]  /*3920*/  ISETP.GT.AND P2, PT, R0.reuse, 0x8, P1 ;  /* 0x000000080000780c */ /* 0x040fe20000f44270 */
[----:B------:R-:W-:Y:S01]  /*3930*/  @P4 STG.E.U16 desc[UR36][R6.64+0x2], R27 ;  /* 0x0000021b06004986 */ /* 0x000fe2000c101524 */
[----:B------:R-:W-:Y:S01]  /*3940*/  ISETP.GT.AND P1, PT, R3, 0x10, PT ;  /* 0x000000100300780c */ /* 0x000fe20003f24270 */
[----:B------:R-:W-:Y:S01]  /*3950*/  FMUL R39, R39, R56 ;  /* 0x0000003827277220 */ /* 0x000fe20000400000 */
[----:B------:R-:W-:Y:S01]  /*3960*/  F2FP.BF16.F32.PACK_AB R30, RZ, R30 ;  /* 0x0000001eff1e723e */ /* 0x000fe200000010ff */
[----:B------:R-:W-:Y:S01]  /*3970*/  @P5 STG.E.U16 desc[UR36][R4.64+0x10], R28 ;  /* 0x0000101c04005986 */ /* 0x000fe2000c101524 */
[----:B------:R-:W-:Y:S01]  /*3980*/  ISETP.GT.AND P4, PT, R0, RZ, P1 ;  /* 0x000000ff0000720c */ /* 0x000fe20000f84270 */
[-C--:B------:R-:W-:Y:S01]  /*3990*/  FMUL R40, R40, R56.reuse ;  /* 0x0000003828287220 */ /* 0x080fe20000400000 */
[----:B------:R-:W-:Y:S01]  /*39a0*/  F2FP.BF16.F32.PACK_AB R31, RZ, R31 ;  /* 0x0000001fff1f723e */ /* 0x000fe200000010ff */
[----:B------:R-:W-:Y:S01]  /*39b0*/  @P3 STG.E.U16 desc[UR36][R4.64+0x12], R29 ;  /* 0x0000121d04003986 */ /* 0x000fe2000c101524 */
[----:B------:R-:W-:Y:S01]  /*39c0*/  ISETP.GT.AND P3, PT, R0, 0x8, P0 ;  /* 0x000000080000780c */ /* 0x000fe20000764270 */
[----:B------:R-:W-:Y:S01]  /*39d0*/  FMUL R41, R41, R56 ;  /* 0x0000003829297220 */ /* 0x000fe20000400000 */
[----:B------:R-:W-:Y:S01]  /*39e0*/  ISETP.GT.AND P0, PT, R3, 0x11, PT ;  /* 0x000000110300780c */ /* 0x000fe20003f04270 */
[----:B------:R-:W-:Y:S01]  /*39f0*/  @P2 STG.E.U16 desc[UR36][R6.64+0x10], R30 ;  /* 0x0000101e06002986 */ /* 0x000fe2000c101524 */
[----:B------:R-:W-:Y:S01]  /*3a00*/  F2FP.BF16.F32.PACK_AB R32, RZ, R32 ;  /* 0x00000020ff20723e */ /* 0x000fe200000010ff */
[-C--:B------:R-:W-:Y:S01]  /*3a10*/  FMUL R42, R42, R56.reuse ;  /* 0x000000382a2a7220 */ /* 0x080fe20000400000 */
[C---:B------:R-:W-:Y:S01]  /*3a20*/  ISETP.GT.AND P5, PT, R0.reuse, RZ, P0 ;  /* 0x000000ff0000720c */ /* 0x040fe200007a4270 */
[-C--:B------:R-:W-:Y:S01]  /*3a30*/  FMUL R43, R43, R56.reuse ;  /* 0x000000382b2b7220 */ /* 0x080fe20000400000 */
[----:B------:R-:W-:Y:S01]  /*3a40*/  ISETP.GT.AND P2, PT, R0, 0x8, P1 ;  /* 0x000000080000780c */ /* 0x000fe20000f44270 */
[-C--:B------:R-:W-:Y:S01]  /*3a50*/  FMUL R44, R44, R56.reuse ;  /* 0x000000382c2c7220 */ /* 0x080fe20000400000 */
[----:B------:R-:W-:Y:S01]  /*3a60*/  ISETP.GT.AND P1, PT, R3, 0x18, PT ;  /* 0x000000180300780c */ /* 0x000fe20003f24270 */
[-C--:B------:R-:W-:Y:S01]  /*3a70*/  FMUL R45, R45, R56.reuse ;  /* 0x000000382d2d7220 */ /* 0x080fe20000400000 */
[----:B------:R-:W-:Y:S01]  /*3a80*/  F2FP.BF16.F32.PACK_AB R33, RZ, R33 ;  /* 0x00000021ff21723e */ /* 0x000fe200000010ff */
[----:B------:R-:W-:Y:S01]  /*3a90*/  @P3 STG.E.U16 desc[UR36][R6.64+0x12], R31 ;  /* 0x0000121f06003986 */ /* 0x000fe2000c101524 */
[----:B------:R-:W-:Y:S01]  /*3aa0*/  ISETP.GT.AND P3, PT, R0, 0x8, P0 ;  /* 0x000000080000780c */ /* 0x000fe20000764270 */
[-C--:B------:R-:W-:Y:S01]  /*3ab0*/  FMUL R46, R46, R56.reuse ;  /* 0x000000382e2e7220 */ /* 0x080fe20000400000 */
[----:B------:R-:W-:Y:S01]  /*3ac0*/  ISETP.GT.AND P0, PT, R3, 0x19, PT ;  /* 0x000000190300780c */ /* 0x000fe20003f04270 */
[----:B------:R-:W-:Y:S01]  /*3ad0*/  @P4 STG.E.U16 desc[UR36][R4.64+0x20], R32 ;  /* 0x0000202004004986 */ /* 0x000fe2000c101524 */
[C---:B------:R-:W-:Y:S01]  /*3ae0*/  ISETP.GT.AND P4, PT, R0.reuse, RZ, P1 ;  /* 0x000000ff0000720c */ /* 0x040fe20000f84270 */
[----:B------:R-:W-:Y:S01]  /*3af0*/  FMUL R47, R47, R56 ;  /* 0x000000382f2f7220 */ /* 0x000fe20000400000 */
[----:B------:R-:W-:Y:S01]  /*3b00*/  F2FP.BF16.F32.PACK_AB R34, RZ, R34 ;  /* 0x00000022ff22723e */ /* 0x000fe200000010ff */
[----:B------:R-:W-:Y:S01]  /*3b10*/  @P5 STG.E.U16 desc[UR36][R4.64+0x22], R33 ;  /* 0x0000222104005986 */ /* 0x000fe2000c101524 */
[----:B------:R-:W-:Y:S01]  /*3b20*/  ISETP.GT.AND P5, PT, R0, RZ, P0 ;  /* 0x000000ff0000720c */ /* 0x000fe200007a4270 */
[----:B------:R-:W-:Y:S01]  /*3b30*/  FMUL R48, R48, R56 ;  /* 0x0000003830307220 */ /* 0x000fe20000400000 */
[----:B------:R-:W-:Y:S01]  /*3b40*/  F2FP.BF16.F32.PACK_AB R35, RZ, R35 ;  /* 0x00000023ff23723e */ /* 0x000fe200000010ff */
[----:B------:R-:W-:Y:S01]  /*3b50*/  @P2 STG.E.U16 desc[UR36][R6.64+0x20], R34 ;  /* 0x0000202206002986 */ /* 0x000fe2000c101524 */
[----:B------:R-:W-:Y:S01]  /*3b60*/  F2FP.BF16.F32.PACK_AB R36, RZ, R36 ;  /* 0x00000024ff24723e */ /* 0x000fe200000010ff */
[-C--:B------:R-:W-:Y:S01]  /*3b70*/  FMUL R49, R49, R56.reuse ;  /* 0x0000003831317220 */ /* 0x080fe20000400000 */
[----:B------:R-:W-:Y:S01]  /*3b80*/  ISETP.GT.AND P2, PT, R0, 0x8, P1 ;  /* 0x000000080000780c */ /* 0x000fe20000f44270 */
[----:B------:R-:W-:Y:S01]  /*3b90*/  @P3 STG.E.U16 desc[UR36][R6.64+0x22], R35 ;  /* 0x0000222306003986 */ /* 0x000fe2000c101524 */
[----:B------:R-:W-:Y:S01]  /*3ba0*/  ISETP.GT.AND P1, PT, R3, 0x20, PT ;  /* 0x000000200300780c */ /* 0x000fe20003f24270 */
[-C--:B------:R-:W-:Y:S01]  /*3bb0*/  FMUL R50, R50, R56.reuse ;  /* 0x0000003832327220 */ /* 0x080fe20000400000 */
[----:B------:R-:W-:Y:S01]  /*3bc0*/  F2FP.BF16.F32.PACK_AB R37, RZ, R37 ;  /* 0x00000025ff25723e */ /* 0x000fe200000010ff */
[----:B------:R-:W-:Y:S01]  /*3bd0*/  @P4 STG.E.U16 desc[UR36][R4.64+0x30], R36 ;  /* 0x0000302404004986 */ /* 0x000fe2000c101524 */
[C---:B------:R-:W-:Y:S01]  /*3be0*/  ISETP.GT.AND P3, PT, R0.reuse, 0x8, P0 ;  /* 0x000000080000780c */ /* 0x040fe20000764270 */
[-C--:B------:R-:W-:Y:S01]  /*3bf0*/  FMUL R51, R51, R56.reuse ;  /* 0x0000003833337220 */ /* 0x080fe20000400000 */
[----:B------:R-:W-:Y:S01]  /*3c00*/  ISETP.GT.AND P0, PT, R3, 0x21, PT ;  /* 0x000000210300780c */ /* 0x000fe20003f04270 */
[----:B------:R-:W-:Y:S01]  /*3c10*/  @P5 STG.E.U16 desc[UR36][R4.64+0x32], R37 ;  /* 0x0000322504005986 */ /* 0x000fe2000c101524 */
        /* <DEDUP_REMOVED lines=10> */
[----:B------:R-:W-:-:S02]  /*3cc0*/  F2FP.BF16.F32.PACK_AB R41, RZ, R41 ;  /* 0x00000029ff29723e */ /* 0x000fc400000010ff */
[C---:B------:R-:W-:Y:S01]  /*3cd0*/  ISETP.GT.AND P1, PT, R0.reuse, 0x8, P1 ;  /* 0x000000080000780c */ /* 0x040fe20000f24270 */
[----:B------:R-:W-:Y:S01]  /*3ce0*/  @P3 STG.E.U16 desc[UR36][R6.64+0x32], R39 ;  /* 0x0000322706003986 */ /* 0x000fe2000c101524 */
[C---:B------:R-:W-:Y:S02]  /*3cf0*/  ISETP.GT.AND P2, PT, R0.reuse, 0x8, P0 ;  /* 0x000000080000780c */ /* 0x040fe40000744270 */
[C---:B------:R-:W-:Y:S01]  /*3d00*/  ISETP.GT.AND P0, PT, R3.reuse, 0x29, PT ;  /* 0x000000290300780c */ /* 0x040fe20003f04270 */
[----:B------:R-:W-:Y:S01]  /*3d10*/  @P4 STG.E.U16 desc[UR36][R4.64+0x40], R40 ;  /* 0x0000402804004986 */ /* 0x000fe2000c101524 */
[----:B------:R-:W-:Y:S02]  /*3d20*/  ISETP.GT.AND P4, PT, R3, 0x28, PT ;  /* 0x000000280300780c */ /* 0x000fe40003f84270 */
[----:B------:R-:W-:Y:S01]  /*3d30*/  F2FP.BF16.F32.PACK_AB R42, RZ, R42 ;  /* 0x0000002aff2a723e */ /* 0x000fe200000010ff */
[----:B------:R-:W-:Y:S01]  /*3d40*/  @P5 STG.E.U16 desc[UR36][R4.64+0x42], R41 ;  /* 0x0000422904005986 */ /* 0x000fe2000c101524 */
[----:B------:R-:W-:-:S02]  /*3d50*/  ISETP.GT.AND P5, PT, R0, RZ, P4 ;  /* 0x000000ff0000720c */ /* 0x000fc400027a4270 */
[C---:B------:R-:W-:Y:S01]  /*3d60*/  ISETP.GT.AND P3, PT, R0.reuse, RZ, P0 ;  /* 0x000000ff0000720c */ /* 0x040fe20000764270 */
[----:B------:R-:W-:Y:S01]  /*3d70*/  @P1 STG.E.U16 desc[UR36][R6.64+0x40], R42 ;  /* 0x0000402a06001986 */ /* 0x000fe2000c101524 */
[----:B------:R-:W-:Y:S02]  /*3d80*/  F2FP.BF16.F32.PACK_AB R43, RZ, R43 ;  /* 0x0000002bff2b723e */ /* 0x000fe400000010ff */
[----:B------:R-:W-:Y:S02]  /*3d90*/  F2FP.BF16.F32.PACK_AB R44, RZ, R44 ;  /* 0x0000002cff2c723e */ /* 0x000fe400000010ff */
[C---:B------:R-:W-:Y:S01]  /*3da0*/  ISETP.GT.AND P4, PT, R0.reuse, 0x8, P4 ;  /* 0x000000080000780c */ /* 0x040fe20002784270 */
[----:B------:R-:W-:Y:S01]  /*3db0*/  @P2 STG.E.U16 desc[UR36][R6.64+0x42], R43 ;  /* 0x0000422b06002986 */ /* 0x000fe2000c101524 */
[----:B------:R-:W-:Y:S02]  /*3dc0*/  F2FP.BF16.F32.PACK_AB R45, RZ, R45 ;  /* 0x0000002dff2d723e */ /* 0x000fe400000010ff */
[----:B------:R-:W-:Y:S01]  /*3dd0*/  ISETP.GT.AND P2, PT, R3, 0x31, PT ;  /* 0x000000310300780c */ /* 0x000fe20003f44270 */
[----:B------:R-:W-:Y:S01]  /*3de0*/  @P5 STG.E.U16 desc[UR36][R4.64+0x50], R44 ;  /* 0x0000502c04005986 */ /* 0x000fe2000c101524 */
[----:B------:R-:W-:-:S02]  /*3df0*/  ISETP.GT.AND P5, PT, R0, 0x8, P0 ;  /* 0x000000080000780c */ /* 0x000fc400007a4270 */
[C---:B------:R-:W-:Y:S01]  /*3e00*/  ISETP.GT.AND P1, PT, R3.reuse, 0x38, PT ;  /* 0x000000380300780c */ /* 0x040fe20003f24270 */
[----:B------:R-:W-:Y:S01]  /*3e10*/  @P3 STG.E.U16 desc[UR36][R4.64+0x52], R45 ;  /* 0x0000522d04003986 */ /* 0x000fe2000c101524 */
[C---:B------:R-:W-:Y:S02]  /*3e20*/  ISETP.GT.AND P3, PT, R3.reuse, 0x30, PT ;  /* 0x000000300300780c */ /* 0x040fe40003f64270 */
[----:B------:R-:W-:Y:S01]  /*3e30*/  ISETP.GT.AND P0, PT, R3, 0x39, PT ;  /* 0x000000390300780c */ /* 0x000fe20003f04270 */
[----:B------:R-:W-:Y:S01]  /*3e40*/  @P4 IMAD.MOV.U32 R2, RZ, RZ, R6 ;  /* 0x000000ffff024224 */ /* 0x000fe200078e0006 */
[----:B------:R-:W-:Y:S01]  /*3e50*/  F2FP.BF16.F32.PACK_AB R46, RZ, R46 ;  /* 0x0000002eff2e723e */ /* 0x000fe200000010ff */
[----:B------:R-:W-:Y:S01]  /*3e60*/  @P4 IMAD.MOV.U32 R3, RZ, RZ, R7 ;  /* 0x000000ffff034224 */ /* 0x000fe200078e0007 */
[----:B------:R-:W-:Y:S02]  /*3e70*/  F2FP.BF16.F32.PACK_AB R47, RZ, R47 ;  /* 0x0000002fff2f723e */ /* 0x000fe400000010ff */
[----:B------:R-:W-:-:S02]  /*3e80*/  F2FP.BF16.F32.PACK_AB R48, RZ, R48 ;  /* 0x00000030ff30723e */ /* 0x000fc400000010ff */
[----:B------:R1:W-:Y:S01]  /*3e90*/  @P4 STG.E.U16 desc[UR36][R2.64+0x50], R46 ;  /* 0x0000502e02004986 */ /* 0x0003e2000c101524 */
[C---:B------:R-:W-:Y:S02]  /*3ea0*/  ISETP.GT.AND P4, PT, R0.reuse, RZ, P2 ;  /* 0x000000ff0000720c */ /* 0x040fe40001784270 */
[----:B------:R-:W-:Y:S02]  /*3eb0*/  F2FP.BF16.F32.PACK_AB R49, RZ, R49 ;  /* 0x00000031ff31723e */ /* 0x000fe400000010ff */
[----:B------:R-:W-:Y:S02]  /*3ec0*/  ISETP.GT.AND P2, PT, R0, 0x8, P2 ;  /* 0x000000080000780c */ /* 0x000fe40001744270 */
[----:B------:R-:W-:Y:S02]  /*3ed0*/  F2FP.BF16.F32.PACK_AB R50, RZ, R50 ;  /* 0x00000032ff32723e */ /* 0x000fe400000010ff */
[----:B------:R-:W-:Y:S02]  /*3ee0*/  F2FP.BF16.F32.PACK_AB R51, RZ, R51 ;  /* 0x00000033ff33723e */ /* 0x000fe400000010ff */
[----:B------:R-:W-:Y:S01]  /*3ef0*/  F2FP.BF16.F32.PACK_AB R52, RZ, R52 ;  /* 0x00000034ff34723e */ /* 0x000fe200000010ff */
[----:B-1----:R-:W-:Y:S01]  /*3f00*/  @P5 IMAD.MOV.U32 R2, RZ, RZ, R6 ;  /* 0x000000ffff025224 */ /* 0x002fe200078e0006 */
[----:B------:R-:W-:Y:S01]  /*3f10*/  F2FP.BF16.F32.PACK_AB R53, RZ, R53 ;  /* 0x00000035ff35723e */ /* 0x000fe200000010ff */
[----:B------:R-:W-:Y:S01]  /*3f20*/  @P5 IMAD.MOV.U32 R3, RZ, RZ, R7 ;  /* 0x000000ffff035224 */ /* 0x000fe200078e0007 */
[----:B------:R-:W-:-:S02]  /*3f30*/  F2FP.BF16.F32.PACK_AB R54, RZ, R54 ;  /* 0x00000036ff36723e */ /* 0x000fc400000010ff */
[----:B------:R-:W-:Y:S02]  /*3f40*/  F2FP.BF16.F32.PACK_AB R55, RZ, R55 ;  /* 0x00000037ff37723e */ /* 0x000fe400000010ff */
[----:B------:R1:W-:Y:S01]  /*3f50*/  @P5 STG.E.U16 desc[UR36][R2.64+0x52], R47 ;  /* 0x0000522f02005986 */ /* 0x0003e2000c101524 */
[C---:B------:R-:W-:Y:S02]  /*3f60*/  ISETP.GT.AND P5, PT, R0.reuse, RZ, P3 ;  /* 0x000000ff0000720c */ /* 0x040fe40001fa4270 */
[----:B------:R-:W-:-:S11]  /*3f70*/  ISETP.GT.AND P3, PT, R0, 0x8, P3 ;  /* 0x000000080000780c */ /* 0x000fd60001f64270 */
[----:B-1----:R-:W-:Y:S02]  /*3f80*/  @P5 IMAD.MOV.U32 R2, RZ, RZ, R4 ;  /* 0x000000ffff025224 */ /* 0x002fe400078e0004 */
[----:B------:R-:W-:-:S05]  /*3f90*/  @P5 IMAD.MOV.U32 R3, RZ, RZ, R5 ;  /* 0x000000ffff035224 */ /* 0x000fca00078e0005 */
[----:B------:R1:W-:Y:S01]  /*3fa0*/  @P5 STG.E.U16 desc[UR36][R2.64+0x60], R48 ;  /* 0x0000603002005986 */ /* 0x0003e2000c101524 */
[C---:B------:R-:W-:Y:S02]  /*3fb0*/  ISETP.GT.AND P5, PT, R0.reuse, RZ, P0 ;  /* 0x000000ff0000720c */ /* 0x040fe400007a4270 */
[----:B------:R-:W-:Y:S01]  /*3fc0*/  ISETP.GT.AND P0, PT, R0, 0x8, P0 ;  /* 0x000000080000780c */ /* 0x000fe20000704270 */
[----:B-1----:R-:W-:Y:S02]  /*3fd0*/  @P4 IMAD.MOV.U32 R2, RZ, RZ, R4 ;  /* 0x000000ffff024224 */ /* 0x002fe400078e0004 */
[----:B------:R-:W-:-:S05]  /*3fe0*/  @P4 IMAD.MOV.U32 R3, RZ, RZ, R5 ;  /* 0x000000ffff034224 */ /* 0x000fca00078e0005 */
[----:B------:R1:W-:Y:S01]  /*3ff0*/  @P4 STG.E.U16 desc[UR36][R2.64+0x62], R49 ;  /* 0x0000623102004986 */ /* 0x0003e2000c101524 */
[C---:B------:R-:W-:Y:S02]  /*4000*/  ISETP.GT.AND P4, PT, R0.reuse, RZ, P1 ;  /* 0x000000ff0000720c */ /* 0x040fe40000f84270 */
[----:B------:R-:W-:Y:S01]  /*4010*/  ISETP.GT.AND P1, PT, R0, 0x8, P1 ;  /* 0x000000080000780c */ /* 0x000fe20000f24270 */
[----:B-1----:R-:W-:Y:S02]  /*4020*/  @P3 IMAD.MOV.U32 R2, RZ, RZ, R6 ;  /* 0x000000ffff023224 */ /* 0x002fe400078e0006 */
[----:B------:R-:W-:-:S05]  /*4030*/  @P3 IMAD.MOV.U32 R3, RZ, RZ, R7 ;  /* 0x000000ffff033224 */ /* 0x000fca00078e0007 */
[----:B------:R1:W-:Y:S02]  /*4040*/  @P3 STG.E.U16 desc[UR36][R2.64+0x60], R50 ;  /* 0x0000603202003986 */ /* 0x0003e4000c101524 */
[----:B-1----:R-:W-:Y:S02]  /*4050*/  @P2 IMAD.MOV.U32 R2, RZ, RZ, R6 ;  /* 0x000000ffff022224 */ /* 0x002fe400078e0006 */
[----:B------:R-:W-:-:S05]  /*4060*/  @P2 IMAD.MOV.U32 R3, RZ, RZ, R7 ;  /* 0x000000ffff032224 */ /* 0x000fca00078e0007 */
[----:B------:R1:W-:Y:S02]  /*4070*/  @P2 STG.E.U16 desc[UR36][R2.64+0x62], R51 ;  /* 0x0000623302002986 */ /* 0x0003e4000c101524 */
[----:B-1----:R-:W-:Y:S02]  /*4080*/  @P4 IMAD.MOV.U32 R2, RZ, RZ, R4 ;  /* 0x000000ffff024224 */ /* 0x002fe400078e0004 */
[----:B------:R-:W-:-:S05]  /*4090*/  @P4 IMAD.MOV.U32 R3, RZ, RZ, R5 ;  /* 0x000000ffff034224 */ /* 0x000fca00078e0005 */
[----:B------:R1:W-:Y:S04]  /*40a0*/  @P4 STG.E.U16 desc[UR36][R2.64+0x70], R52 ;  /* 0x0000703402004986 */ /* 0x0003e8000c101524 */
[----:B------:R2:W-:Y:S01]  /*40b0*/  @P5 STG.E.U16 desc[UR36][R4.64+0x72], R53 ;  /* 0x0000723504005986 */ /* 0x0005e2000c101524 */
[----:B-1----:R-:W-:Y:S02]  /*40c0*/  @P1 IMAD.MOV.U32 R2, RZ, RZ, R6 ;  /* 0x000000ffff021224 */ /* 0x002fe400078e0006 */
[----:B------:R-:W-:-:S05]  /*40d0*/  @P1 IMAD.MOV.U32 R3, RZ, RZ, R7 ;  /* 0x000000ffff031224 */ /* 0x000fca00078e0007 */
[----:B------:R2:W-:Y:S04]  /*40e0*/  @P1 STG.E.U16 desc[UR36][R2.64+0x70], R54 ;  /* 0x0000703602001986 */ /* 0x0005e8000c101524 */
[----:B------:R2:W-:Y:S02]  /*40f0*/  @P0 STG.E.U16 desc[UR36][R6.64+0x72], R55 ;  /* 0x0000723706000986 */ /* 0x0005e4000c101524 */
.L_x_94:
[----:B------:R-:W-:Y:S05]  /*4100*/  BSYNC B0 ;  /* 0x0000000000007941 */ /* 0x000fea0003800000 */
.L_x_32:
[----:B0-2---:R-:W2:Y:S01]  /*4110*/  LDL.64 R2, [R1] ;  /* 0x0000000001027983 */ /* 0x005ea20000100a00 */
[----:B------:R-:W-:Y:S01]  /*4120*/  ULDC.64 UR4, c[0x0][0x650] ;  /* 0x0001940000047ab9 */ /* 0x000fe20000000a00 */
[----:B------:R0:W-:Y:S01]  /*4130*/  SYNCS.ARRIVE.TRANS64.A1T0 RZ, [R64+UR47], RZ ;  /* 0x000000ff40ff79a7 */ /* 0x0001e2000810002f */
[----:B------:R-:W-:Y:S01]  /*4140*/  PRMT R0, RZ, 0x7610, R0 ;  /* 0x00007610ff007816 */ /* 0x000fe20000000000 */
[----:B-----5:R-:W-:Y:S02]  /*4150*/  IMAD.MOV.U32 R19, RZ, RZ, -0x1 ;  /* 0xffffffffff137424 */ /* 0x020fe400078e00ff */
[----:B------:R-:W-:Y:S01]  /*4160*/  IMAD.MOV.U32 R22, RZ, RZ, -0x1 ;  /* 0xffffffffff167424 */ /* 0x000fe200078e00ff */
[----:B--2---:R-:W-:-:S04]  /*4170*/  LEA R18, P0, R2, R18, 0x1 ;  /* 0x0000001202127211 */ /* 0x004fc800078008ff */
[----:B------:R-:W-:Y:S01]  /*4180*/  LEA.HI.X R17, R2, R17, R23, 0x1, P0 ;  /* 0x0000001102117211 */ /* 0x000fe200000f0c17 */
[----:B------:R-:W-:Y:S01]  /*4190*/  IMAD.MOV.U32 R2, RZ, RZ, -0x1 ;  /* 0xffffffffff027424 */ /* 0x000fe200078e00ff */
[----:B------:R-:W-:-:S04]  /*41a0*/  ISETP.GE.U32.AND P0, PT, R18, UR4, PT ;  /* 0x0000000412007c0c */ /* 0x000fc8000bf06070 */
[----:B------:R-:W-:-:S13]  /*41b0*/  ISETP.GE.U32.AND.EX P0, PT, R17, UR5, PT, P0 ;  /* 0x0000000511007c0c */ /* 0x000fda000bf06100 */
[----:B0-----:R-:W-:Y:S05]  /*41c0*/  @P0 BRA `(.L_x_95) ;  /* 0x0000000400700947 */ /* 0x001fea0003800000 */
[----:B-1----:R-:W0:Y:S01]  /*41d0*/  S2R R10, SR_CTAID.X ;  /* 0x00000000000a7919 */ /* 0x002e220000002500 */
[----:B---34-:R-:W1:Y:S01]  /*41e0*/  LDC.64 R8, c[0x0][0x628] ;  /* 0x00018a00ff087b82 */ /* 0x018e620000000a00 */
[----:B------:R-:W-:Y:S01]  /*41f0*/  ULDC UR4, c[0x0][0x150] ;  /* 0x0000540000047ab9 */ /* 0x000fe20000000800 */
[----:B------:R-:W-:Y:S01]  /*4200*/  IMAD.MOV.U32 R6, RZ, RZ, R18 ;  /* 0x000000ffff067224 */ /* 0x000fe200078e0012 */
[----:B------:R-:W2:Y:S01]  /*4210*/  S2R R20, SR_CTAID.Y ;  /* 0x0000000000147919 */ /* 0x000ea20000002600 */
[----:B------:R-:W-:-:S04]  /*4220*/  IMAD.MOV.U32 R7, RZ, RZ, R17 ;  /* 0x000000ffff077224 */ /* 0x000fc800078e0011 */
[----:B------:R-:W3:Y:S08]  /*4230*/  LDC R15, c[0x0][0x144] ;  /* 0x00005100ff0f7b82 */ /* 0x000ef00000000800 */
[----:B------:R-:W4:Y:S08]  /*4240*/  LDC R0, c[0x0][0x630] ;  /* 0x00018c00ff007b82 */ /* 0x000f300000000800 */
[----:B------:R-:W2:Y:S01]  /*4250*/  LDC.64 R12, c[0x0][0x620] ;  /* 0x00018800ff0c7b82 */ /* 0x000ea20000000a00 */
[----:B-1----:R-:W-:-:S04]  /*4260*/  ISETP.NE.U32.AND P0, PT, R8, RZ, PT ;  /* 0x000000ff0800720c */ /* 0x002fc80003f05070 */
[----:B------:R-:W-:Y:S02]  /*4270*/  ISETP.NE.AND.EX P0, PT, R9, RZ, PT, P0 ;  /* 0x000000ff0900720c */ /* 0x000fe40003f05300 */
[----:B0-----:R-:W-:-:S05]  /*4280*/  I2FP.F32.U32 R2, R10 ;  /* 0x0000000a00027245 */ /* 0x001fca0000201000 */
[----:B------:R-:W-:-:S04]  /*4290*/  FMUL R2, R2, UR4 ;  /* 0x0000000402027c20 */ /* 0x000fc80008400000 */
[----:B------:R0:W1:Y:S02]  /*42a0*/  F2I.U32.TRUNC.NTZ R14, R2 ;  /* 0x00000002000e7305 */ /* 0x000064000020f000 */
[----:B---34-:R-:W-:Y:S05]  /*42b0*/  @!P0 BRA `(.L_x_96) ;  /* 0x0000000000288947 */ /* 0x018fea0003800000 */
[----:B------:R-:W3:Y:S02]  /*42c0*/  LDC R3, c[0x0][0x634] ;  /* 0x00018d00ff037b82 */ /* 0x000ee40000000800 */
[----:B---3--:R-:W-:-:S05]  /*42d0*/  IADD3 R7, P0, R18, R3, RZ ;  /* 0x0000000312077210 */ /* 0x008fca0007f1e0ff */
[----:B------:R-:W-:-:S04]  /*42e0*/  IMAD.X R11, RZ, RZ, R17, P0 ;  /* 0x000000ffff0b7224 */ /* 0x000fc800000e0611 */
[----:B0-----:R-:W-:-:S04]  /*42f0*/  IMAD.WIDE.U32 R2, R11, R8, RZ ;  /* 0x000000080b027225 */ /* 0x001fc800078e00ff */
[----:B------:R-:W-:-:S04]  /*4300*/  IMAD.WIDE.U32 R4, P0, R7, R9, R2 ;  /* 0x0000000907047225 */ /* 0x000fc80007800002 */
[----:B------:R-:W-:-:S04]  /*4310*/  IMAD.WIDE.U32 R2, R7, R8, RZ ;  /* 0x0000000807027225 */ /* 0x000fc800078e00ff */
[----:B------:R-:W-:Y:S01]  /*4320*/  IMAD.X R7, RZ, RZ, RZ, P0 ;  /* 0x000000ffff077224 */ /* 0x000fe200000e06ff */
[----:B------:R-:W-:Y:S01]  /*4330*/  IADD3 RZ, P0, R3, R4, RZ ;  /* 0x0000000403ff7210 */ /* 0x000fe20007f1e0ff */
[----:B------:R-:W-:-:S04]  /*4340*/  IMAD.MOV.U32 R6, RZ, RZ, R5 ;  /* 0x000000ffff067224 */ /* 0x000fc800078e0005 */
[----:B------:R-:W-:-:S08]  /*4350*/  IMAD.WIDE.U32.X R6, R11, R9, R6, P0 ;  /* 0x000000090b067225 */ /* 0x000fd000000e0406 */
.L_x_96:
[----:B------:R-:W3:Y:S01]  /*4360*/  LDC.64 R26, c[0x0][0x640] ;  /* 0x00019000ff1a7b82 */ /* 0x000ee20000000a00 */
[-C--:B------:R-:W-:Y:S01]  /*4370*/  SHF.R.U64 R11, R6, R0.reuse, R7 ;  /* 0x00000000060b7219 */ /* 0x080fe20000001207 */
[----:B------:R-:W-:Y:S01]  /*4380*/  IMAD.MOV.U32 R19, RZ, RZ, R17 ;  /* 0x000000ffff137224 */ /* 0x000fe200078e0011 */
[----:B------:R-:W-:Y:S01]  /*4390*/  SHF.R.U32.HI R0, RZ, R0, R7 ;  /* 0x00000000ff007219 */ /* 0x000fe20000011607 */
[----:B-1----:R-:W-:Y:S01]  /*43a0*/  IMAD.MOV R14, RZ, RZ, -R14 ;  /* 0x000000ffff0e7224 */ /* 0x002fe200078e0a0e */
[----:B------:R-:W-:Y:S01]  /*43b0*/  IADD3 R5, P0, RZ, -R11, RZ ;  /* 0x8000000bff057210 */ /* 0x000fe20007f1e0ff */
[----:B------:R-:W-:Y:S01]  /*43c0*/  ULDC UR4, c[0x0][0x154] ;  /* 0x0000550000047ab9 */ /* 0x000fe20000000800 */
[----:B------:R-:W-:Y:S01]  /*43d0*/  IMAD.MOV.U32 R7, RZ, RZ, 0x1 ;  /* 0x00000001ff077424 */ /* 0x000fe200078e00ff */
[----:B------:R-:W1:Y:S01]  /*43e0*/  LDC R4, c[0x0][0x618] ;  /* 0x00018600ff047b82 */ /* 0x000e620000000800 */
[----:B------:R-:W-:Y:S02]  /*43f0*/  IMAD R22, R15, R14, R10 ;  /* 0x0000000e0f167224 */ /* 0x000fe400078e020a */
[----:B------:R-:W-:-:S04]  /*4400*/  IMAD.X R3, RZ, RZ, ~R0, P0 ;  /* 0x000000ffff037224 */ /* 0x000fc800000e0e00 */
[-C--:B--2---:R-:W-:Y:S01]  /*4410*/  IMAD R0, R3, R12.reuse, RZ ;  /* 0x0000000c03007224 */ /* 0x084fe200078e02ff */
[----:B------:R-:W2:Y:S01]  /*4420*/  LDC R6, c[0x0][0x608] ;  /* 0x00018200ff067b82 */ /* 0x000ea20000000800 */
[----:B0-----:R-:W-:-:S04]  /*4430*/  IMAD.WIDE.U32 R2, R5, R12, R18 ;  /* 0x0000000c05027225 */ /* 0x001fc800078e0012 */
[----:B------:R-:W-:Y:S01]  /*4440*/  IMAD R5, R5, R13, R0 ;  /* 0x0000000d05057224 */ /* 0x000fe200078e0200 */
[----:B------:R-:W-:Y:S02]  /*4450*/  I2FP.F32.U32 R0, R20 ;  /* 0x0000001400007245 */ /* 0x000fe40000201000 */
[----:B------:R-:W0:Y:S01]  /*4460*/  LDC R24, c[0x0][0x658] ;  /* 0x00019600ff187b82 */ /* 0x000e220000000800 */
[----:B------:R-:W-:Y:S01]  /*4470*/  IMAD.IADD R3, R3, 0x1, R5 ;  /* 0x0000000103037824 */ /* 0x000fe200078e0205 */
[----:B---3--:R-:W-:Y:S01]  /*4480*/  ISETP.NE.U32.AND P0, PT, R26, RZ, PT ;  /* 0x000000ff1a00720c */ /* 0x008fe20003f05070 */
[----:B------:R-:W-:Y:S01]  /*4490*/  FMUL R0, R0, UR4 ;  /* 0x0000000400007c20 */ /* 0x000fe20008400000 */
[----:B------:R-:W-:Y:S02]  /*44a0*/  IMAD.MOV.U32 R5, RZ, RZ, -0x1 ;  /* 0xffffffffff057424 */ /* 0x000fe400078e00ff */
[----:B------:R-:W-:Y:S01]  /*44b0*/  ISETP.NE.AND.EX P0, PT, R27, RZ, PT, P0 ;  /* 0x000000ff1b00720c */ /* 0x000fe20003f05300 */
[----:B------:R3:W4:Y:S01]  /*44c0*/  F2I.U32.TRUNC.NTZ R12, R0 ;  /* 0x00000000000c7305 */ /* 0x000722000020f000 */
[----:B------:R-:W3:Y:S01]  /*44d0*/  LDC R15, c[0x0][0x148] ;  /* 0x00005200ff0f7b82 */ /* 0x000ee20000000800 */
[----:B-1----:R-:W-:-:S02]  /*44e0*/  SHF.R.U64 R10, R2, R4, R3 ;  /* 0x00000004020a7219 */ /* 0x002fc40000001203 */
[----:B------:R-:W-:-:S05]  /*44f0*/  SHF.R.U32.HI R3, RZ, R4, R3 ;  /* 0x00000004ff037219 */ /* 0x000fca0000011603 */
[----:B------:R-:W1:Y:S01]  /*4500*/  LDC R14, c[0x0][0x600] ;  /* 0x00018000ff0e7b82 */ /* 0x000e620000000800 */
[-CC-:B--2---:R-:W-:Y:S02]  /*4510*/  SHF.R.U64 R8, R10, R6.reuse, R3.reuse ;  /* 0x000000060a087219 */ /* 0x184fe40000001203 */
[----:B------:R-:W-:-:S05]  /*4520*/  SHF.R.U32.HI R3, RZ, R6, R3 ;  /* 0x00000006ff037219 */ /* 0x000fca0000011603 */
[----:B------:R-:W2:Y:S01]  /*4530*/  LDC R21, c[0x0][0x648] ;  /* 0x00019200ff157b82 */ /* 0x000ea20000000800 */
[-CC-:B0-----:R-:W-:Y:S02]  /*4540*/  SHF.R.U64 R13, R8, R24.reuse, R3.reuse ;  /* 0x00000018080d7219 */ /* 0x181fe40000001203 */
[-C--:B------:R-:W-:Y:S02]  /*4550*/  SHF.L.U32 R5, R5, R24.reuse, RZ ;  /* 0x0000001805057219 */ /* 0x080fe400000006ff */
[-C--:B------:R-:W-:Y:S01]  /*4560*/  SHF.R.U32.HI R3, RZ, R24.reuse, R3 ;  /* 0x00000018ff037219 */ /* 0x080fe20000011603 */
[----:B------:R-:W-:Y:S01]  /*4570*/  IMAD.MOV.U32 R2, RZ, RZ, R13 ;  /* 0x000000ffff027224 */ /* 0x000fe200078e000d */
[----:B------:R-:W-:Y:S01]  /*4580*/  SHF.L.U32 R24, R7, R24, RZ ;  /* 0x0000001807187219 */ /* 0x000fe200000006ff */
[----:B------:R-:W0:Y:S01]  /*4590*/  LDC R25, c[0x0][0x638] ;  /* 0x00018e00ff197b82 */ /* 0x000e220000000800 */
[----:B------:R-:W-:-:S07]  /*45a0*/  LOP3.LUT R19, RZ, R5, RZ, 0x33, !PT ;  /* 0x00000005ff137212 */ /* 0x000fce00078e33ff */
[----:B------:R-:W0:Y:S01]  /*45b0*/  LDC R28, c[0x0][0x610] ;  /* 0x00018400ff1c7b82 */ /* 0x000e220000000800 */
[----:B----4-:R-:W-:Y:S05]  /*45c0*/  @!P0 BRA `(.L_x_97) ;  /* 0x0000000000288947 */ /* 0x010fea0003800000 */
[----:B---3--:R-:W3:Y:S02]  /*45d0*/  LDC R0, c[0x0][0x64c] ;  /* 0x00019300ff007b82 */ /* 0x008ee40000000800 */
[----:B---3--:R-:W-:-:S05]  /*45e0*/  IADD3 R7, P0, R13, R0, RZ ;  /* 0x000000000d077210 */ /* 0x008fca0007f1e0ff */
        /* <DEDUP_REMOVED lines=8> */
.L_x_97:
[----:B------:R-:W4:Y:S01]  /*4670*/  LDC R4, c[0x0][0x65c] ;  /* 0x00019700ff047b82 */ /* 0x000f220000000800 */
[----:B--23--:R-:W-:Y:S01]  /*4680*/  SHF.R.U64 R0, R2, R21, R3 ;  /* 0x0000001502007219 */ /* 0x00cfe20000001203 */
[----:B-1----:R-:W-:Y:S01]  /*4690*/  VIADD R3, R14, 0xffffffff ;  /* 0xffffffff0e037836 */ /* 0x002fe20000000000 */
[----:B------:R-:W-:Y:S01]  /*46a0*/  LOP3.LUT R19, R8, R19, RZ, 0xc0, !PT ;  /* 0x0000001308137212 */ /* 0x000fe200078ec0ff */
[----:B------:R-:W-:Y:S02]  /*46b0*/  IMAD.MOV R12, RZ, RZ, -R12 ;  /* 0x000000ffff0c7224 */ /* 0x000fe400078e0a0c */
[----:B------:R-:W-:Y:S01]  /*46c0*/  IMAD.MOV R2, RZ, RZ, -R0 ;  /* 0x000000ffff027224 */ /* 0x000fe200078e0a00 */
[----:B------:R-:W-:Y:S01]  /*46d0*/  LOP3.LUT R3, R10, R3, RZ, 0xc0, !PT ;  /* 0x000000030a037212 */ /* 0x000fe200078ec0ff */
[----:B------:R-:W-:Y:S02]  /*46e0*/  IMAD R19, R24, R0, R19 ;  /* 0x0000000018137224 */ /* 0x000fe400078e0213 */
[----:B0-----:R-:W-:-:S04]  /*46f0*/  IMAD R0, R2, R25, R13 ;  /* 0x0000001902007224 */ /* 0x001fc800078e020d */
[----:B------:R-:W-:Y:S01]  /*4700*/  IMAD R2, R0, R14, R3 ;  /* 0x0000000e00027224 */ /* 0x000fe200078e0203 */
[----:B----4-:R-:W-:Y:S01]  /*4710*/  ISETP.NE.AND P0, PT, R4, 0x1, PT ;  /* 0x000000010400780c */ /* 0x010fe20003f05270 */
[----:B------:R-:W-:-:S05]  /*4720*/  IMAD.MOV.U32 R4, RZ, RZ, 0x1 ;  /* 0x00000001ff047424 */ /* 0x000fca00078e00ff */
[----:B------:R-:W-:-:S07]  /*4730*/  PRMT R0, R4, 0x7610, R0 ;  /* 0x0000761004007816 */ /* 0x000fce0000000000 */
[----:B------:R-:W-:-:S04]  /*4740*/  @P0 IMAD R22, R15, R12, R20 ;  /* 0x0000000c0f160224 */ /* 0x000fc800078e0214 */
[----:B------:R-:W-:-:S05]  /*4750*/  IMAD R19, R19, R28, R22 ;  /* 0x0000001c13137224 */ /* 0x000fca00078e0216 */
[----:B------:R-:W-:Y:S02]  /*4760*/  SEL R22, R2, R19, !P0 ;  /* 0x0000001302167207 */ /* 0x000fe40004000000 */
[----:B------:R-:W-:Y:S01]  /*4770*/  SEL R19, R19, R2, !P0 ;  /* 0x0000000213137207 */ /* 0x000fe20004000000 */
[----:B------:R-:W-:-:S07]  /*4780*/  IMAD.MOV.U32 R2, RZ, RZ, R11 ;  /* 0x000000ffff027224 */ /* 0x000fce00078e000b */
.L_x_95:
[----:B------:R-:W-:Y:S02]  /*4790*/  LOP3.LUT P0, RZ, R0, 0xff, RZ, 0xc0, !PT ;  /* 0x000000ff00ff7812 */ /* 0x000fe4000780c0ff */
[----:B------:R-:W-:-:S11]  /*47a0*/  LOP3.LUT R71, R71, 0x1, RZ, 0x3c, !PT ;  /* 0x0000000147477812 */ /* 0x000fd600078e3cff */
[----:B------:R-:W-:Y:S05]  /*47b0*/  @P0 BRA `(.L_x_98) ;  /* 0xffffffcc00440947 */ /* 0x000fea000383ffff */
[----:B------:R-:W-:Y:S05]  /*47c0*/  EXIT ;  /* 0x000000000000794d */ /* 0x000fea0003800000 */
.L_x_13:
[----:B------:R-:W-:-:S08]  /*47d0*/  ISETP.NE.AND P0, PT, R0, RZ, PT ;  /* 0x000000ff0000720c */ /* 0x000fd00003f05270 */
[----:B0-----:R-:W0:-:S00]  /*47e0*/  USETMAXREG.DEALLOC.CTAPOOL 0x28 ;  /* 0x00000028000079c8 */ /* 0x001e0000080e0500 */
[----:B------:R-:W-:Y:S05]  /*47f0*/  @P0 EXIT ;  /* 0x000000000000094d */ /* 0x000fea0003800000 */
[----:B0-----:R-:W-:Y:S01]  /*4800*/  LOP3.LUT P0, RZ, R8, 0xff, RZ, 0xc0, !PT ;  /* 0x000000ff08ff7812 */ /* 0x001fe2000780c0ff */
[----:B------:R-:W-:Y:S02]  /*4810*/  IMAD.MOV.U32 R0, RZ, RZ, 0x1 ;  /* 0x00000001ff007424 */ /* 0x000fe400078e00ff */
[----:B------:R-:W-:-:S10]  /*4820*/  IMAD.MOV.U32 R7, RZ, RZ, RZ ;  /* 0x000000ffff077224 */ /* 0x000fd400078e00ff */
[----:B------:R-:W-:Y:S05]  /*4830*/  @!P0 BRA `(.L_x_99) ;  /* 0x0000000c00148947 */ /* 0x000fea0003800000 */
[----:B------:R-:W-:Y:S01]  /*4840*/  LOP3.LUT P0, RZ, R4, 0x1f, RZ, 0xc0, !PT ;  /* 0x0000001f04ff7812 */ /* 0x000fe2000780c0ff */
[----:B------:R-:W-:Y:S01]  /*4850*/  ULDC UR5, c[0x0][0x658] ;  /* 0x0001960000057ab9 */ /* 0x000fe20000000800 */
[----:B------:R-:W-:Y:S01]  /*4860*/  UMOV UR6, 0xffffffff ;  /* 0xffffffff00067882 */ /* 0x000fe20000000000 */
[----:B------:R-:W-:Y:S01]  /*4870*/  BSSY B0, `(.L_x_99) ;  /* 0x00000c1000007945 */ /* 0x000fe20003800000 */
[----:B------:R-:W-:Y:S01]  /*4880*/  USHF.L.U32 UR6, UR6, UR5, URZ ;  /* 0x0000000506067299 */ /* 0x000fe2000800063f */
[C---:B------:R-:W-:Y:S01]  /*4890*/  ISETP.NE.AND P2, PT, R3.reuse, RZ, PT ;  /* 0x000000ff0300720c */ /* 0x040fe20003f45270 */
[----:B------:R-:W-:Y:S01]  /*48a0*/  IMAD.MOV.U32 R8, RZ, RZ, 0x1 ;  /* 0x00000001ff087424 */ /* 0x000fe200078e00ff */
[----:B------:R-:W-:Y:S01]  /*48b0*/  ISETP.NE.OR P0, PT, R3, RZ, !P0 ;  /* 0x000000ff0300720c */ /* 0x000fe20004705670 */
[----:B------:R-:W-:Y:S01]  /*48c0*/  IMAD.MOV.U32 R0, RZ, RZ, 0x1 ;  /* 0x00000001ff007424 */ /* 0x000fe200078e00ff */
[----:B------:R-:W-:Y:S01]  /*48d0*/  LOP3.LUT R6, R16, 0x2, RZ, 0xfc, !PT ;  /* 0x0000000210067812 */ /* 0x000fe200078efcff */
[----:B------:R-:W-:Y:S01]  /*48e0*/  IMAD.MOV.U32 R7, RZ, RZ, RZ ;  /* 0x000000ffff077224 */ /* 0x000fe200078e00ff */
[----:B------:R-:W-:Y:S01]  /*48f0*/  ULDC UR4, c[0x0][0x600] ;  /* 0x0001800000047ab9 */ /* 0x000fe20000000800 */
[----:B------:R-:W-:Y:S01]  /*4900*/  UMOV UR7, 0x1 ;  /* 0x0000000100077882 */ /* 0x000fe20000000000 */
[----:B------:R-:W-:-:S02]  /*4910*/  UIADD3 UR19, UR40, 0x1, URZ ;  /* 0x0000000128137890 */ /* 0x000fc4000fffe03f */
[----:B------:R-:W-:Y:S02]  /*4920*/  UIADD3 UR15, UR4, -0x1, URZ ;  /* 0xffffffff040f7890 */ /* 0x000fe4000fffe03f */
[----:B------:R-:W-:Y:S02]  /*4930*/  USHF.L.U32 UR17, UR7, UR5, URZ ;  /* 0x0000000507117299 */ /* 0x000fe4000800063f */
[----:B------:R-:W-:Y:S01]  /*4940*/  ULOP3.LUT UR16, URZ, UR6, URZ, 0x33, !UPT ;  /* 0x000000063f107292 */ /* 0x000fe2000f8e333f */
[----:B------:R-:W-:-:S11]  /*4950*/  ULDC.64 UR20, c[0x0][0x198] ;  /* 0x0000660000147ab9 */ /* 0x000fd60000000a00 */
.L_x_111:
[----:B------:R-:W-:-:S03]  /*4960*/  UMOV UR4, 0xffffffff ;  /* 0xffffffff00047882 */ /* 0x000fc60000000000 */
[----:B------:R-:W-:Y:S05]  /*4970*/  BRA.DIV UR4, `(.L_x_100) ;  /* 0x0000000e04fc7947 */ /* 0x000fea000b800000 */
[----:B------:R-:W-:-:S13]  /*4980*/  ELECT P6, URZ, PT ;  /* 0x00000000003f782f */ /* 0x000fda00038c0000 */
.L_x_125:
[----:B------:R-:W0:Y:S01]  /*4990*/  LDC R3, c[0x0][0x28c] ;  /* 0x0000a300ff037b82 */ /* 0x000e220000000800 */
[----:B------:R-:W-:Y:S01]  /*49a0*/  BSSY B1, `(.L_x_101) ;  /* 0x0000035000017945 */ /* 0x000fe20003800000 */
[----:B0-----:R-:W-:-:S13]  /*49b0*/  ISETP.LT.OR P6, PT, R3, 0x1, !P6 ;  /* 0x000000010300780c */ /* 0x001fda00077c1670 */
[----:B------:R-:W-:Y:S05]  /*49c0*/  @P6 BRA `(.L_x_102) ;  /* 0x0000000000c86947 */ /* 0x000fea0003800000 */
[----:B------:R-:W-:Y:S02]  /*49d0*/  IMAD.SHL.U32 R22, R22, 0x40, RZ ;  /* 0x0000004016167824 */ /* 0x000fe400078e00ff */
[----:B------:R-:W-:Y:S02]  /*49e0*/  IMAD.SHL.U32 R19, R19, 0x40, RZ ;  /* 0x0000004013137824 */ /* 0x000fe400078e00ff */
[----:B------:R-:W-:Y:S02]  /*49f0*/  IMAD.MOV.U32 R12, RZ, RZ, RZ ;  /* 0x000000ffff0c7224 */ /* 0x000fe400078e00ff */
[----:B------:R-:W-:Y:S02]  /*4a00*/  IMAD.U32 R13, RZ, RZ, UR19 ;  /* 0x00000013ff0d7e24 */ /* 0x000fe4000f8e00ff */
[----:B------:R-:W-:Y:S02]  /*4a10*/  IMAD.MOV.U32 R3, RZ, RZ, R0 ;  /* 0x000000ffff037224 */ /* 0x000fe400078e0000 */
[----:B------:R-:W-:-:S07]  /*4a20*/  IMAD.MOV.U32 R4, RZ, RZ, R7 ;  /* 0x000000ffff047224 */ /* 0x000fce00078e0007 */
.L_x_106:
[----:B------:R-:W0:Y:S01]  /*4a30*/  S2R R10, SR_CgaCtaId ;  /* 0x00000000000a7919 */ /* 0x000e220000008800 */
[----:B------:R-:W-:Y:S01]  /*4a40*/  MOV R5, 0x400 ;  /* 0x0000040000057802 */ /* 0x000fe20000000f00 */
[----:B------:R-:W1:Y:S03]  /*4a50*/  @!P2 LDC R9, c[0x0][0x500] ;  /* 0x00014000ff09ab82 */ /* 0x000e660000000800 */
[----:B0-----:R-:W-:Y:S02]  /*4a60*/  LEA R11, R10, R5, 0x18 ;  /* 0x000000050a0b7211 */ /* 0x001fe400078ec0ff */
[----:B------:R-:W-:-:S03]  /*4a70*/  SHF.L.U32 R5, R3, 0x1f, RZ ;  /* 0x0000001f03057819 */ /* 0x000fc600000006ff */
[----:B------:R-:W-:-:S04]  /*4a80*/  IMAD R10, R4, 0x8, R11 ;  /* 0x00000008040a7824 */ /* 0x000fc800078e020b */
[----:B------:R-:W0:Y:S02]  /*4a90*/  SYNCS.PHASECHK.TRANS64.TRYWAIT P1, [R10+URZ+0x28], R5 ;  /* 0x000028050a0075a7 */ /* 0x000e24000802017f */
[----:B01----:R-:W-:Y:S05]  /*4aa0*/  @!P1 BRA `(.L_x_103) ;  /* 0x0000000c00d09947 */ /* 0x003fea0003800000 */
.L_x_126:
[----:B0-----:R-:W-:Y:S01]  /*4ab0*/  PRMT R5, R6, 0x9910, RZ ;  /* 0x0000991006057816 */ /* 0x001fe200000000ff */
[----:B------:R0:W-:Y:S03]  /*4ac0*/  @!P2 SYNCS.ARRIVE.TRANS64 RZ, [R10+URZ], R9 ;  /* 0x000000090affa9a7 */ /* 0x0001e6000800003f */
[----:B------:R-:W-:-:S13]  /*4ad0*/  ISETP.NE.AND P1, PT, R5, 0x2, PT ;  /* 0x000000020500780c */ /* 0x000fda0003f25270 */
[----:B0-----:R-:W-:Y:S05]  /*4ae0*/  @P1 BRA `(.L_x_104) ;  /* 0x0000000000041947 */ /* 0x001fea0003800000 */
[----:B------:R-:W-:Y:S01]  /*4af0*/  BPT.TRAP 0x1 ;  /* 0x000000040000795c */ /* 0x000fe20000300000 */
.L_x_104:
[----:B------:R-:W-:Y:S05]  /*4b00*/  @P0 BRA `(.L_x_105) ;  /* 0x0000000000040947 */ /* 0x000fea0003800000 */
[----:B------:R-:W-:Y:S01]  /*4b10*/  BPT.TRAP 0x1 ;  /* 0x000000040000795c */ /* 0x000fe20000300000 */
.L_x_105:
[----:B------:R-:W-:Y:S01]  /*4b20*/  IMAD R11, R4, 0x1000, R11 ;  /* 0x00001000040b7824 */ /* 0x000fe200078e020b */
[----:B------:R-:W-:Y:S01]  /*4b30*/  R2UR UR9, R10 ;  /* 0x000000000a0972ca */ /* 0x000fe200000e0000 */
[----:B------:R-:W-:Y:S01]  /*4b40*/  VIADD R13, R13, 0xffffffff ;  /* 0xffffffff0d0d7836 */ /* 0x000fe20000000000 */
[----:B------:R-:W-:Y:S01]  /*4b50*/  UIADD3 UR4, UP0, UR20, 0xf0, URZ ;  /* 0x000000f014047890 */ /* 0x000fe2000ff1e03f */
[----:B------:R-:W-:Y:S01]  /*4b60*/  R2UR UR11, R19 ;  /* 0x00000000130b72ca */ /* 0x000fe200000e0000 */
[----:B------:R-:W-:Y:S01]  /*4b70*/  UIADD3 UR22, UP1, UR20, 0x1f0, URZ ;  /* 0x000001f014167890 */ /* 0x000fe2000ff3e03f */
[----:B------:R-:W-:Y:S01]  /*4b80*/  R2UR UR8, R11 ;  /* 0x000000000b0872ca */ /* 0x000fe200000e0000 */
[----:B------:R-:W-:Y:S01]  /*4b90*/  UIADD3.X UR5, URZ, UR21, URZ, UP0, !UPT ;  /* 0x000000153f057290 */ /* 0x000fe200087fe43f */
[----:B------:R-:W-:Y:S01]  /*4ba0*/  R2UR UR10, R12 ;  /* 0x000000000c0a72ca */ /* 0x000fe200000e0000 */
[----:B------:R-:W-:Y:S01]  /*4bb0*/  VIADD R4, R4, 0x1 ;  /* 0x0000000104047836 */ /* 0x000fe20000000000 */
[----:B------:R-:W-:Y:S01]  /*4bc0*/  R2UR UR12, R2 ;  /* 0x00000000020c72ca */ /* 0x000fe200000e0000 */
[----:B------:R-:W-:Y:S01]  /*4bd0*/  UIADD3.X UR23, URZ, UR21, URZ, UP1, !UPT ;  /* 0x000000153f177290 */ /* 0x000fe20008ffe43f */
[----:B------:R-:W-:Y:S01]  /*4be0*/  R2UR UR18, R22 ;  /* 0x00000000161272ca */ /* 0x000fe200000e0000 */
[----:B------:R-:W-:Y:S01]  /*4bf0*/  UMOV UR6, 0x0 ;  /* 0x0000000000067882 */ /* 0x000fe20000000000 */
[----:B------:R-:W-:Y:S01]  /*4c00*/  ISETP.GT.AND P3, PT, R13, 0x1, PT ;  /* 0x000000010d00780c */ /* 0x000fe20003f64270 */
[----:B------:R-:W-:Y:S01]  /*4c10*/  UMOV UR7, 0x10000000 ;  /* 0x1000000000077882 */ /* 0x000fe20000000000 */
[----:B------:R-:W-:Y:S01]  /*4c20*/  ISETP.NE.AND P1, PT, R4, 0x5, PT ;  /* 0x000000050400780c */ /* 0x000fe20003f25270 */
[----:B------:R-:W-:-:S02]  /*4c30*/  VIADD R12, R12, 0x20 ;  /* 0x000000200c0c7836 */ /* 0x000fc40000000000 */
[----:B------:R-:W-:Y:S01]  /*4c40*/  UIADD3 UR13, UR8, 0x180, URZ ;  /* 0x00000180080d7890 */ /* 0x000fe2000fffe03f */
[----:B------:R-:W-:Y:S01]  /*4c50*/  SEL R10, RZ, 0x1, P1 ;  /* 0x00000001ff0a7807 */ /* 0x000fe20000800000 */
[----:B------:R-:W-:Y:S01]  /*4c60*/  UIADD3 UR14, UR8, 0x5180, URZ ;  /* 0x00005180080e7890 */ /* 0x000fe2000fffe03f */
[----:B------:R-:W-:Y:S02]  /*4c70*/  SEL R4, R4, RZ, P1 ;  /* 0x000000ff04047207 */ /* 0x000fe40000800000 */
[----:B------:R-:W-:Y:S02]  /*4c80*/  LOP3.LUT R3, R3, R10, RZ, 0x3c, !PT ;  /* 0x0000000a03037212 */ /* 0x000fe400078e3cff */
[----:B------:R-:W-:Y:S02]  /*4c90*/  UMOV UR8, UR13 ;  /* 0x0000000d00087c82 */ /* 0x000fe40008000000 */
[----:B------:R0:W-:Y:S02]  /*4ca0*/  UTMALDG.3D [UR8], [UR4], desc[UR6] ;  /* 0x00000608040075b4 */ /* 0x0001e40008011000 */
[----:B0-----:R-:W-:Y:S01]  /*4cb0*/  UMOV UR8, UR14 ;  /* 0x0000000e00087c82 */ /* 0x001fe20008000000 */
[----:B------:R-:W-:-:S02]  /*4cc0*/  UMOV UR11, UR18 ;  /* 0x00000012000b7c82 */ /* 0x000fc40008000000 */
[----:B------:R0:W-:Y:S02]  /*4cd0*/  UTMALDG.3D [UR8], [UR22], desc[UR6] ;  /* 0x00000608160075b4 */ /* 0x0001e40008011000 */
[----:B0-----:R-:W-:Y:S05]  /*4ce0*/  @P3 BRA `(.L_x_106) ;  /* 0xfffffffc00503947 */ /* 0x001fea000383ffff */
.L_x_102:
[----:B------:R-:W-:Y:S05]  /*4cf0*/  BSYNC B1 ;  /* 0x0000000000017941 */ /* 0x000fea0003800000 */
.L_x_101:
[----:B------:R-:W2:Y:S01]  /*4d00*/  LDL.64 R10, [R1] ;  /* 0x00000000010a7983 */ /* 0x000ea20000100a00 */
[----:B------:R-:W-:Y:S01]  /*4d10*/  LOP3.LUT P4, RZ, R8, 0xff, RZ, 0xc0, !PT ;  /* 0x000000ff08ff7812 */ /* 0x000fe2000788c0ff */
[----:B------:R-:W-:Y:S01]  /*4d20*/  VIADD R4, R7, UR40 ;  /* 0x0000002807047c36 */ /* 0x000fe20008000000 */
[----:B------:R-:W-:Y:S01]  /*4d30*/  ULDC.64 UR4, c[0x0][0x650] ;  /* 0x0001940000047ab9 */ /* 0x000fe20000000a00 */
[----:B------:R-:W-:Y:S01]  /*4d40*/  IMAD.U32 R7, RZ, RZ, UR40 ;  /* 0x00000028ff077e24 */ /* 0x000fe2000f8e00ff */
[----:B------:R-:W-:Y:S01]  /*4d50*/  UISETP.GE.U32.AND UP0, UPT, UR40, 0x5, UPT ;  /* 0x000000052800788c */ /* 0x000fe2000bf06070 */
[----:B------:R-:W-:Y:S01]  /*4d60*/  BSSY B1, `(.L_x_107) ;  /* 0x000006f000017945 */ /* 0x000fe20003800000 */
[----:B------:R-:W-:Y:S01]  /*4d70*/  ISETP.GT.U32.AND P1, PT, R4, 0x4, PT ;  /* 0x000000040400780c */ /* 0x000fe20003f24070 */
[----:B------:R-:W-:Y:S01]  /*4d80*/  IMAD.MOV.U32 R19, RZ, RZ, -0x1 ;  /* 0xffffffffff137424 */ /* 0x000fe200078e00ff */
[----:B------:R-:W-:Y:S01]  /*4d90*/  PRMT R8, RZ, 0x7610, R8 ;  /* 0x00007610ff087816 */ /* 0x000fe20000000008 */
[----:B------:R-:W-:Y:S01]  /*4da0*/  IMAD.MOV.U32 R22, RZ, RZ, -0x1 ;  /* 0xffffffffff167424 */ /* 0x000fe200078e00ff */
[----:B------:R-:W-:-:S02]  /*4db0*/  ISETP.LT.U32.AND P1, PT, R7, 0x5, P1 ;  /* 0x000000050700780c */ /* 0x000fc40000f21070 */
[----:B------:R-:W-:Y:S01]  /*4dc0*/  PLOP3.LUT P3, PT, PT, PT, UP0, 0x80, 0x0 ;  /* 0x000000000000781c */ /* 0x000fe20003f6f008 */
[----:B------:R-:W0:Y:S01]  /*4dd0*/  @P4 S2R R3, SR_CgaCtaId ;  /* 0x0000000000034919 */ /* 0x000e220000008800 */
[----:B------:R-:W-:-:S04]  /*4de0*/  @P4 MOV R2, 0x400 ;  /* 0x0000040000024802 */ /* 0x000fc80000000f00 */
[----:B0-----:R-:W-:Y:S01]  /*4df0*/  @P4 LEA R5, R3, R2, 0x18 ;  /* 0x0000000203054211 */ /* 0x001fe200078ec0ff */
[----:B------:R-:W-:-:S03]  /*4e00*/  IMAD.WIDE.U32 R2, R4, -0x33333333, RZ ;  /* 0xcccccccd04027825 */ /* 0x000fc600078e00ff */
[----:B------:R0:W-:Y:S01]  /*4e10*/  @P4 SYNCS.ARRIVE.TRANS64.A1T0 RZ, [R5+URZ+0x88], RZ ;  /* 0x000088ff05ff49a7 */ /* 0x0001e2000810003f */
[----:B------:R-:W-:Y:S01]  /*4e20*/  IMAD.MOV.U32 R2, RZ, RZ, -0x1 ;  /* 0xffffffffff027424 */ /* 0x000fe200078e00ff */
[----:B0-----:R-:W-:Y:S02]  /*4e30*/  SHF.R.U32.HI R5, RZ, 0x2, R3 ;  /* 0x00000002ff057819 */ /* 0x001fe40000011603 */
[----:B------:R-:W-:-:S03]  /*4e40*/  SEL R3, RZ, 0x1, !P1 ;  /* 0x00000001ff037807 */ /* 0x000fc60004800000 */
[----:B------:R-:W-:Y:S01]  /*4e50*/  IMAD R7, R5, -0x5, R4 ;  /* 0xfffffffb05077824 */ /* 0x000fe200078e0204 */
[----:B------:R-:W-:Y:S02]  /*4e60*/  LOP3.LUT R0, R0, R3, RZ, 0x3c, !PT ;  /* 0x0000000300007212 */ /* 0x000fe400078e3cff */
[----:B------:R-:W-:Y:S02]  /*4e70*/  PRMT R3, RZ, 0x7610, R3 ;  /* 0x00007610ff037816 */ /* 0x000fe40000000003 */
[----:B------:R-:W-:Y:S02]  /*4e80*/  @P3 LOP3.LUT R0, R0, 0x1, R5, 0x78, !PT ;  /* 0x0000000100003812 */ /* 0x000fe400078e7805 */
[----:B--2---:R-:W-:-:S04]  /*4e90*/  IADD3 R18, P4, R18, R10, RZ ;  /* 0x0000000a12127210 */ /* 0x004fc80007f9e0ff */
[----:B------:R-:W-:Y:S01]  /*4ea0*/  ISETP.GE.U32.AND P1, PT, R18, UR4, PT ;  /* 0x0000000412007c0c */ /* 0x000fe2000bf26070 */
[----:B------:R-:W-:-:S05]  /*4eb0*/  IMAD.X R17, R17, 0x1, R23, P4 ;  /* 0x0000000111117824 */ /* 0x000fca00020e0617 */
[----:B------:R-:W-:-:S13]  /*4ec0*/  ISETP.GE.U32.AND.EX P1, PT, R17, UR5, PT, P1 ;  /* 0x0000000511007c0c */ /* 0x000fda000bf26110 */
[----:B------:R-:W-:Y:S05]  /*4ed0*/  @P1 BRA `(.L_x_108) ;  /* 0x00000004005c1947 */ /* 0x000fea0003800000 */
[----:B------:R-:W0:Y:S01]  /*4ee0*/  S2R R11, SR_CTAID.X ;  /* 0x00000000000b7919 */ /* 0x000e220000002500 */
[----:B------:R-:W-:Y:S01]  /*4ef0*/  ULDC.64 UR4, c[0x0][0x628] ;  /* 0x00018a0000047ab9 */ /* 0x000fe20000000a00 */
[----:B------:R-:W1:Y:S01]  /*4f00*/  LDC R12, c[0x0][0x144] ;  /* 0x00005100ff0c7b82 */ /* 0x000e620000000800 */
[----:B------:R-:W-:Y:S01]  /*4f10*/  ISETP.NE.U32.AND P1, PT, RZ, UR4, PT ;  /* 0x00000004ff007c0c */ /* 0x000fe2000bf25070 */
[----:B------:R-:W2:Y:S01]  /*4f20*/  S2R R9, SR_CTAID.Y ;  /* 0x0000000000097919 */ /* 0x000ea20000002600 */
[----:B------:R-:W-:Y:S01]  /*4f30*/  ULDC UR6, c[0x0][0x150] ;  /* 0x0000540000067ab9 */ /* 0x000fe20000000800 */
[----:B------:R-:W-:Y:S01]  /*4f40*/  ULDC UR7, c[0x0][0x630] ;  /* 0x00018c0000077ab9 */ /* 0x000fe20000000800 */
[----:B------:R-:W-:Y:S01]  /*4f50*/  ISETP.NE.AND.EX P1, PT, RZ, UR5, PT, P1 ;  /* 0x00000005ff007c0c */ /* 0x000fe2000bf25310 */
[----:B------:R-:W-:Y:S01]  /*4f60*/  IMAD.MOV.U32 R2, RZ, RZ, R18 ;  /* 0x000000ffff027224 */ /* 0x000fe200078e0012 */
[----:B0-----:R-:W-:-:S05]  /*4f70*/  I2FP.F32.U32 R3, R11 ;  /* 0x0000000b00037245 */ /* 0x001fca0000201000 */
[----:B------:R-:W-:Y:S01]  /*4f80*/  FMUL R14, R3, UR6 ;  /* 0x00000006030e7c20 */ /* 0x000fe20008400000 */
[----:B------:R-:W-:-:S05]  /*4f90*/  IMAD.MOV.U32 R3, RZ, RZ, R17 ;  /* 0x000000ffff037224 */ /* 0x000fca00078e0011 */
[----:B--2---:R-:W-:Y:S05]  /*4fa0*/  @!P1 BRA `(.L_x_109) ;  /* 0x0000000000289947 */ /* 0x004fea0003800000 */
[----:B------:R-:W-:Y:S02]  /*4fb0*/  ULDC UR6, c[0x0][0x634] ;  /* 0x00018d0000067ab9 */ /* 0x000fe40000000800 */
[----:B------:R-:W-:-:S05]  /*4fc0*/  IADD3 R3, P1, R18, UR6, RZ ;  /* 0x0000000612037c10 */ /* 0x000fca000ff3e0ff */
[----:B------:R-:W-:-:S04]  /*4fd0*/  IMAD.X R13, RZ, RZ, R17, P1 ;  /* 0x000000ffff0d7224 */ /* 0x000fc800008e0611 */
[----:B------:R-:W-:-:S04]  /*4fe0*/  IMAD.WIDE.U32 R4, R13, UR4, RZ ;  /* 0x000000040d047c25 */ /* 0x000fc8000f8e00ff */
[----:B------:R-:W-:-:S04]  /*4ff0*/  IMAD.WIDE.U32 R4, P1, R3, UR5, R4 ;  /* 0x0000000503047c25 */ /* 0x000fc8000f820004 */
[----:B------:R-:W-:-:S04]  /*5000*/  IMAD.WIDE.U32 R2, R3, UR4, RZ ;  /* 0x0000000403027c25 */ /* 0x000fc8000f8e00ff */
[----:B------:R-:W-:Y:S01]  /*5010*/  IMAD.MOV.U32 R2, RZ, RZ, R5 ;  /* 0x000000ffff027224 */ /* 0x000fe200078e0005 */
[----:B------:R-:W-:Y:S01]  /*5020*/  IADD3 RZ, P3, R3, R4, RZ ;  /* 0x0000000403ff7210 */ /* 0x000fe20007f7e0ff */
[----:B------:R-:W-:-:S04]  /*5030*/  IMAD.X R3, RZ, RZ, RZ, P1 ;  /* 0x000000ffff037224 */ /* 0x000fc800008e06ff */
[----:B------:R-:W-:-:S08]  /*5040*/  IMAD.WIDE.U32.X R2, R13, UR5, R2, P3 ;  /* 0x000000050d027c25 */ /* 0x000fd000098e0402 */
.L_x_109:
[--C-:B------:R-:W-:Y:S01]  /*5050*/  SHF.R.U64 R10, R2, UR7, R3.reuse ;  /* 0x00000007020a7c19 */ /* 0x100fe20008001203 */
[----:B------:R-:W0:Y:S01]  /*5060*/  F2I.U32.TRUNC.NTZ R14, R14 ;  /* 0x0000000e000e7305 */ /* 0x000e22000020f000 */
[----:B------:R-:W-:Y:S01]  /*5070*/  SHF.R.U32.HI R2, RZ, UR7, R3 ;  /* 0x00000007ff027c19 */ /* 0x000fe20008011603 */
[----:B------:R-:W-:Y:S01]  /*5080*/  ULDC.64 UR4, c[0x0][0x620] ;  /* 0x0001880000047ab9 */ /* 0x000fe20000000a00 */
[----:B------:R-:W-:Y:S01]  /*5090*/  IADD3 R5, P1, RZ, -R10, RZ ;  /* 0x8000000aff057210 */ /* 0x000fe20007f3e0ff */
[----:B------:R-:W-:Y:S01]  /*50a0*/  IMAD.MOV.U32 R3, RZ, RZ, R17 ;  /* 0x000000ffff037224 */ /* 0x000fe200078e0011 */
[----:B------:R-:W-:-:S03]  /*50b0*/  ULDC.64 UR6, c[0x0][0x640] ;  /* 0x0001900000067ab9 */ /* 0x000fc60000000a00 */
[----:B------:R-:W-:Y:S01]  /*50c0*/  IMAD.X R2, RZ, RZ, ~R2, P1 ;  /* 0x000000ffff027224 */ /* 0x000fe200008e0e02 */
[----:B------:R-:W-:-:S03]  /*50d0*/  ISETP.NE.U32.AND P1, PT, RZ, UR6, PT ;  /* 0x00000006ff007c0c */ /* 0x000fc6000bf25070 */
[----:B------:R-:W-:Y:S01]  /*50e0*/  IMAD R4, R2, UR4, RZ ;  /* 0x0000000402047c24 */ /* 0x000fe2000f8e02ff */
[----:B------:R-:W-:Y:S01]  /*50f0*/  ISETP.NE.AND.EX P1, PT, RZ, UR7, PT, P1 ;  /* 0x00000007ff007c0c */ /* 0x000fe2000bf25310 */
[----:B------:R-:W-:-:S04]  /*5100*/  IMAD.MOV.U32 R2, RZ, RZ, R18 ;  /* 0x000000ffff027224 */ /* 0x000fc800078e0012 */
[----:B------:R-:W-:Y:S01]  /*5110*/  IMAD.WIDE.U32 R2, R5, UR4, R2 ;  /* 0x0000000405027c25 */ /* 0x000fe2000f8e0002 */
[----:B------:R-:W-:-:S03]  /*5120*/  ULDC UR4, c[0x0][0x618] ;  /* 0x0001860000047ab9 */ /* 0x000fc60000000800 */
[----:B------:R-:W-:Y:S01]  /*5130*/  IMAD R5, R5, UR5, R4 ;  /* 0x0000000505057c24 */ /* 0x000fe2000f8e0204 */
[----:B------:R-:W-:Y:S01]  /*5140*/  ULDC UR5, c[0x0][0x154] ;  /* 0x0000550000057ab9 */ /* 0x000fe20000000800 */
[----:B0-----:R-:W-:Y:S02]  /*5150*/  IMAD.MOV R4, RZ, RZ, -R14 ;  /* 0x000000ffff047224 */ /* 0x001fe400078e0a0e */
[----:B------:R-:W0:Y:S01]  /*5160*/  LDC R14, c[0x0][0x148] ;  /* 0x00005200ff0e7b82 */ /* 0x000e220000000800 */
[----:B------:R-:W-:Y:S02]  /*5170*/  IMAD.IADD R3, R3, 0x1, R5 ;  /* 0x0000000103037824 */ /* 0x000fe400078e0205 */
[----:B-1----:R-:W-:Y:S01]  /*5180*/  IMAD R11, R12, R4, R11 ;  /* 0x000000040c0b7224 */ /* 0x002fe200078e020b */
[----:B------:R-:W-:Y:S02]  /*5190*/  I2FP.F32.U32 R4, R9 ;  /* 0x0000000900047245 */ /* 0x000fe40000201000 */
[----:B------:R-:W-:-:S02]  /*51a0*/  SHF.R.U64 R12, R2, UR4, R3 ;  /* 0x00000004020c7c19 */ /* 0x000fc40008001203 */
[----:B------:R-:W-:Y:S01]  /*51b0*/  SHF.R.U32.HI R3, RZ, UR4, R3 ;  /* 0x00000004ff037c19 */ /* 0x000fe20008011603 */
[----:B------:R-:W-:Y:S01]  /*51c0*/  FMUL R4, R4, UR5 ;  /* 0x0000000504047c20 */ /* 0x000fe20008400000 */
[----:B------:R-:W-:Y:S02]  /*51d0*/  ULDC UR4, c[0x0][0x608] ;  /* 0x0001820000047ab9 */ /* 0x000fe40000000800 */
[--C-:B------:R-:W-:Y:S01]  /*51e0*/  SHF.R.U64 R15, R12, UR4, R3.reuse ;  /* 0x000000040c0f7c19 */ /* 0x100fe20008001203 */
[----:B------:R1:W2:Y:S01]  /*51f0*/  F2I.U32.TRUNC.NTZ R20, R4 ;  /* 0x0000000400147305 */ /* 0x0002a2000020f000 */
[----:B------:R-:W-:Y:S01]  /*5200*/  SHF.R.U32.HI R2, RZ, UR4, R3 ;  /* 0x00000004ff027c19 */ /* 0x000fe20008011603 */
[----:B------:R-:W-:-:S03]  /*5210*/  ULDC UR4, c[0x0][0x658] ;  /* 0x0001960000047ab9 */ /* 0x000fc60000000800 */
[--C-:B------:R-:W-:Y:S02]  /*5220*/  SHF.R.U64 R13, R15, UR4, R2.reuse ;  /* 0x000000040f0d7c19 */ /* 0x100fe40008001202 */
[----:B------:R-:W-:-:S03]  /*5230*/  SHF.R.U32.HI R19, RZ, UR4, R2 ;  /* 0x00000004ff137c19 */ /* 0x000fc60008011602 */
[----:B------:R-:W-:Y:S02]  /*5240*/  IMAD.MOV.U32 R2, RZ, RZ, R13 ;  /* 0x000000ffff027224 */ /* 0x000fe400078e000d */
[----:B------:R-:W-:Y:S01]  /*5250*/  IMAD.MOV.U32 R3, RZ, RZ, R19 ;  /* 0x000000ffff037224 */ /* 0x000fe200078e0013 */
[----:B-1----:R-:W-:Y:S06]  /*5260*/  @!P1 BRA `(.L_x_110) ;  /* 0x0000000000289947 */ /* 0x002fec0003800000 */
        /* <DEDUP_REMOVED lines=10> */
.L_x_110:
[----:B------:R-:W1:Y:S01]  /*5310*/  LDC R4, c[0x0][0x65c] ;  /* 0x00019700ff047b82 */ /* 0x000e620000000800 */
[----:B------:R-:W-:Y:S01]  /*5320*/  ULDC UR4, c[0x0][0x648] ;  /* 0x0001920000047ab9 */ /* 0x000fe20000000800 */
[----:B------:R-:W-:Y:S01]  /*5330*/  LOP3.LUT R15, R15, UR16, RZ, 0xc0, !PT ;  /* 0x000000100f0f7c12 */ /* 0x000fe2000f8ec0ff */
[----:B--2---:R-:W-:Y:S01]  /*5340*/  IMAD.MOV R20, RZ, RZ, -R20 ;  /* 0x000000ffff147224 */ /* 0x004fe200078e0a14 */
[----:B------:R-:W-:Y:S01]  /*5350*/  SHF.R.U64 R2, R2, UR4, R3 ;  /* 0x0000000402027c19 */ /* 0x000fe20008001203 */
[----:B------:R-:W-:Y:S01]  /*5360*/  ULDC UR4, c[0x0][0x638] ;  /* 0x00018e0000047ab9 */ /* 0x000fe20000000800 */
[----:B------:R-:W-:Y:S01]  /*5370*/  LOP3.LUT R12, R12, UR15, RZ, 0xc0, !PT ;  /* 0x0000000f0c0c7c12 */ /* 0x000fe2000f8ec0ff */
[----:B------:R-:W-:Y:S01]  /*5380*/  ULDC UR5, c[0x0][0x610] ;  /* 0x0001840000057ab9 */ /* 0x000fe20000000800 */
[----:B------:R-:W-:Y:S01]  /*5390*/  IMAD.MOV.U32 R3, RZ, RZ, 0x1 ;  /* 0x00000001ff037424 */ /* 0x000fe200078e00ff */
[----:B-1----:R-:W-:Y:S01]  /*53a0*/  ISETP.NE.AND P1, PT, R4, 0x1, PT ;  /* 0x000000010400780c */ /* 0x002fe20003f25270 */
[----:B------:R-:W-:-:S02]  /*53b0*/  IMAD.MOV R4, RZ, RZ, -R2 ;  /* 0x000000ffff047224 */ /* 0x000fc400078e0a02 */
[----:B------:R-:W-:Y:S02]  /*53c0*/  IMAD R2, R2, UR17, R15 ;  /* 0x0000001102027c24 */ /* 0x000fe4000f8e020f */
[----:B------:R-:W-:Y:S01]  /*53d0*/  IMAD R13, R4, UR4, R13 ;  /* 0x00000004040d7c24 */ /* 0x000fe2000f8e020d */
[----:B------:R-:W-:-:S07]  /*53e0*/  ULDC UR4, c[0x0][0x600] ;  /* 0x0001800000047ab9 */ /* 0x000fce0000000800 */
[----:B0-----:R-:W-:-:S04]  /*53f0*/  @P1 IMAD R11, R14, R20, R9 ;  /* 0x000000140e0b1224 */ /* 0x001fc800078e0209 */
[----:B------:R-:W-:Y:S02]  /*5400*/  IMAD R11, R2, UR5, R11 ;  /* 0x00000005020b7c24 */ /* 0x000fe4000f8e020b */
[----:B------:R-:W-:-:S05]  /*5410*/  IMAD R2, R13, UR4, R12 ;  /* 0x000000040d027c24 */ /* 0x000fca000f8e020c */
[----:B------:R-:W-:Y:S02]  /*5420*/  SEL R22, R2, R11, !P1 ;  /* 0x0000000b02167207 */ /* 0x000fe40004800000 */
[----:B------:R-:W-:Y:S01]  /*5430*/  SEL R19, R11, R2, !P1 ;  /* 0x000000020b137207 */ /* 0x000fe20004800000 */
[----:B------:R-:W-:-:S07]  /*5440*/  IMAD.MOV.U32 R2, RZ, RZ, R10 ;  /* 0x000000ffff027224 */ /* 0x000fce00078e000a */
.L_x_108:
[----:B------:R-:W-:Y:S05]  /*5450*/  BSYNC B1 ;  /* 0x0000000000017941 */ /* 0x000fea0003800000 */
.L_x_107:
[----:B------:R-:W-:-:S13]  /*5460*/  LOP3.LUT P1, RZ, R3, 0xff, RZ, 0xc0, !PT ;  /* 0x000000ff03ff7812 */ /* 0x000fda000782c0ff */
[----:B------:R-:W-:Y:S05]  /*5470*/  @P1 BRA `(.L_x_111) ;  /* 0xfffffff400381947 */ /* 0x000fea000383ffff */
[----:B------:R-:W-:Y:S05]  /*5480*/  BSYNC B0 ;  /* 0x0000000000007941 */ /* 0x000fea0003800000 */
.L_x_99:
[----:B------:R-:W-:-:S03]  /*5490*/  UMOV UR4, 0xffffffff ;  /* 0xffffffff00047882 */ /* 0x000fc60000000000 */
[----:B------:R-:W-:Y:S05]  /*54a0*/  BRA.DIV UR4, `(.L_x_112) ;  /* 0x0000000604647947 */ /* 0x000fea000b800000 */
[----:B------:R-:W-:-:S13]  /*54b0*/  ELECT P6, URZ, PT ;  /* 0x00000000003f782f */ /* 0x000fda00038c0000 */
.L_x_129:
[----:B------:R-:W-:Y:S04]  /*54c0*/  BSSY B0, `(.L_x_113) ;  /* 0x0000034000007945 */ /* 0x000fe80003800000 */
[----:B------:R-:W-:Y:S05]  /*54d0*/  @!P6 BRA `(.L_x_114) ;  /* 0x0000000000c8e947 */ /* 0x000fea0003800000 */
[----:B------:R-:W-:-:S04]  /*54e0*/  LOP3.LUT R16, R16, 0x2, RZ, 0xfc, !PT ;  /* 0x0000000210107812 */ /* 0x000fc800078efcff */
[----:B------:R-:W-:-:S13]  /*54f0*/  ISETP.NE.AND P0, PT, R16, 0x3, PT ;  /* 0x000000031000780c */ /* 0x000fda0003f05270 */
[----:B------:R-:W-:Y:S05]  /*5500*/  @!P0 BRA `(.L_x_115) ;  /* 0x0000000000048947 */ /* 0x000fea0003800000 */
[----:B------:R-:W-:Y:S01]  /*5510*/  BPT.TRAP 0x1 ;  /* 0x000000040000795c */ /* 0x000fe20000300000 */
.L_x_115:
[----:B------:R-:W0:Y:S01]  /*5520*/  S2R R3, SR_CgaCtaId ;  /* 0x0000000000037919 */ /* 0x000e220000008800 */
[----:B------:R-:W-:Y:S02]  /*5530*/  MOV R2, 0x400 ;  /* 0x0000040000027802 */ /* 0x000fe40000000f00 */
[----:B------:R-:W-:Y:S02]  /*5540*/  SHF.L.U32 R4, R0, 0x1f, RZ ;  /* 0x0000001f00047819 */ /* 0x000fe400000006ff */
[----:B0-----:R-:W-:-:S05]  /*5550*/  LEA R2, R3, R2, 0x18 ;  /* 0x0000000203027211 */ /* 0x001fca00078ec0ff */
[----:B------:R-:W-:-:S04]  /*5560*/  VIADD R2, R2, 0x28 ;  /* 0x0000002802027836 */ /* 0x000fc80000000000 */
[C---:B------:R-:W-:Y:S02]  /*5570*/  IMAD R9, R7.reuse, 0x8, R2 ;  /* 0x0000000807097824 */ /* 0x040fe400078e0202 */
[----:B------:R-:W-:Y:S02]  /*5580*/  VIADD R7, R7, 0x1 ;  /* 0x0000000107077836 */ /* 0x000fe40000000000 */
[----:B------:R-:W0:Y:S03]  /*5590*/  SYNCS.PHASECHK.TRANS64.TRYWAIT P0, [R9+URZ], R4 ;  /* 0x00000004090075a7 */ /* 0x000e26000800017f */
[----:B------:R-:W-:-:S04]  /*55a0*/  ISETP.NE.AND P1, PT, R7, 0x5, PT ;  /* 0x000000050700780c */ /* 0x000fc80003f25270 */
[----:B------:R-:W-:Y:S02]  /*55b0*/  SEL R3, RZ, 0x1, P1 ;  /* 0x00000001ff037807 */ /* 0x000fe40000800000 */
[----:B------:R-:W-:Y:S02]  /*55c0*/  SEL R7, R7, RZ, P1 ;  /* 0x000000ff07077207 */ /* 0x000fe40000800000 */
[----:B------:R-:W-:-:S03]  /*55d0*/  LOP3.LUT R6, R0, R3, RZ, 0x3c, !PT ;  /* 0x0000000300067212 */ /* 0x000fc600078e3cff */
[----:B------:R-:W-:Y:S01]  /*55e0*/  IMAD R8, R7, 0x8, R2 ;  /* 0x0000000807087824 */ /* 0x000fe200078e0202 */
[----:B------:R-:W-:Y:S01]  /*55f0*/  SHF.L.U32 R5, R6, 0x1f, RZ ;  /* 0x0000001f06057819 */ /* 0x000fe200000006ff */
[----:B0-----:R-:W-:Y:S06]  /*5600*/  @!P0 BRA `(.L_x_116) ;  /* 0x00000004002c8947 */ /* 0x001fec0003800000 */
.L_x_130:
[----:B------:R-:W1:Y:S01]  /*5610*/  SYNCS.PHASECHK.TRANS64.TRYWAIT P0, [R8+URZ], R5 ;  /* 0x00000005080075a7 */ /* 0x000e62000800017f */
[----:B------:R-:W-:-:S05]  /*5620*/  VIADD R0, R7, 0x1 ;  /* 0x0000000107007836 */ /* 0x000fca0000000000 */
[----:B------:R-:W-:-:S04]  /*5630*/  ISETP.NE.AND P1, PT, R0, 0x5, PT ;  /* 0x000000050000780c */ /* 0x000fc80003f25270 */
[----:B------:R-:W-:Y:S02]  /*5640*/  SEL R3, RZ, 0x1, P1 ;  /* 0x00000001ff037807 */ /* 0x000fe40000800000 */
[----:B------:R-:W-:Y:S02]  /*5650*/  SEL R7, R0, RZ, P1 ;  /* 0x000000ff00077207 */ /* 0x000fe40000800000 */
[----:B------:R-:W-:-:S03]  /*5660*/  LOP3.LUT R6, R6, R3, RZ, 0x3c, !PT ;  /* 0x0000000306067212 */ /* 0x000fc600078e3cff */
[----:B0-----:R-:W-:Y:S01]  /*5670*/  IMAD R9, R7, 0x8, R2 ;  /* 0x0000000807097824 */ /* 0x001fe200078e0202 */
[----:B------:R-:W-:Y:S01]  /*5680*/  SHF.L.U32 R4, R6, 0x1f, RZ ;  /* 0x0000001f06047819 */ /* 0x000fe200000006ff */
[----:B-1----:R-:W-:Y:S06]  /*5690*/  @!P0 BRA `(.L_x_117) ;  /* 0x00000004001c8947 */ /* 0x002fec0003800000 */
.L_x_131:
[----:B------:R-:W1:Y:S01]  /*56a0*/  SYNCS.PHASECHK.TRANS64.TRYWAIT P0, [R9+URZ], R4 ;  /* 0x00000004090075a7 */ /* 0x000e62000800017f */
[----:B------:R-:W-:-:S05]  /*56b0*/  VIADD R0, R7, 0x1 ;  /* 0x0000000107007836 */ /* 0x000fca0000000000 */
[----:B------:R-:W-:-:S04]  /*56c0*/  ISETP.NE.AND P1, PT, R0, 0x5, PT ;  /* 0x000000050000780c */ /* 0x000fc80003f25270 */
[----:B------:R-:W-:Y:S02]  /*56d0*/  SEL R3, RZ, 0x1, P1 ;  /* 0x00000001ff037807 */ /* 0x000fe40000800000 */
[----:B------:R-:W-:Y:S02]  /*56e0*/  SEL R7, R0, RZ, P1 ;  /* 0x000000ff00077207 */ /* 0x000fe40000800000 */
[----:B------:R-:W-:-:S03]  /*56f0*/  LOP3.LUT R11, R6, R3, RZ, 0x3c, !PT ;  /* 0x00000003060b7212 */ /* 0x000fc600078e3cff */
[----:B------:R-:W-:Y:S01]  /*5700*/  IMAD R6, R7, 0x8, R2 ;  /* 0x0000000807067824 */ /* 0x000fe200078e0202 */
[----:B0-----:R-:W-:Y:S01]  /*5710*/  SHF.L.U32 R5, R11, 0x1f, RZ ;  /* 0x0000001f0b057819 */ /* 0x001fe200000006ff */
[----:B-1----:R-:W-:Y:S06]  /*5720*/  @!P0 BRA `(.L_x_118) ;  /* 0x00000004000c8947 */ /* 0x002fec0003800000 */
.L_x_132:
[----:B------:R-:W1:Y:S01]  /*5730*/  SYNCS.PHASECHK.TRANS64.TRYWAIT P0, [R6+URZ], R5 ;  /* 0x00000005060075a7 */ /* 0x000e62000800017f */
[----:B------:R-:W-:-:S05]  /*5740*/  VIADD R0, R7, 0x1 ;  /* 0x0000000107007836 */ /* 0x000fca0000000000 */
[----:B------:R-:W-:-:S04]  /*5750*/  ISETP.NE.AND P1, PT, R0, 0x5, PT ;  /* 0x000000050000780c */ /* 0x000fc80003f25270 */
[----:B0-----:R-:W-:Y:S02]  /*5760*/  SEL R4, RZ, 0x1, P1 ;  /* 0x00000001ff047807 */ /* 0x001fe40000800000 */
[----:B------:R-:W-:Y:S02]  /*5770*/  SEL R3, R0, RZ, P1 ;  /* 0x000000ff00037207 */ /* 0x000fe40000800000 */
[----:B------:R-:W-:Y:S01]  /*5780*/  LOP3.LUT R0, R11, R4, RZ, 0x3c, !PT ;  /* 0x000000040b007212 */ /* 0x000fe200078e3cff */
[----:B-1----:R-:W-:Y:S06]  /*5790*/  @!P0 BRA `(.L_x_119) ;  /* 0x0000000400048947 */ /* 0x002fec0003800000 */
.L_x_133:
[----:B------:R-:W-:Y:S01]  /*57a0*/  IMAD R3, R3, 0x8, R2 ;  /* 0x0000000803037824 */ /* 0x000fe200078e0202 */
[----:B------:R-:W-:-:S07]  /*57b0*/  SHF.L.U32 R0, R0, 0x1f, RZ ;  /* 0x0000001f00007819 */ /* 0x000fce00000006ff */
.L_x_120:
[----:B-1----:R1:W2:Y:S02]  /*57c0*/  SYNCS.PHASECHK.TRANS64.TRYWAIT P0, [R3+URZ], R0 ;  /* 0x00000000030075a7 */ /* 0x0022a4000800017f */
[----:B--2---:R-:W-:Y:S05]  /*57d0*/  @!P0 NANOSLEEP.SYNCS 0x989680 ;  /* 0x009896800000895d */ /* 0x004fea0003900000 */
[----:B------:R-:W2:Y:S02]  /*57e0*/  @!P0 SYNCS.PHASECHK.TRANS64 P0, [R3+URZ], R0 ;  /* 0x00000000030085a7 */ /* 0x000ea4000800007f */
[----:B--2---:R-:W-:Y:S05]  /*57f0*/  @!P0 BRA `(.L_x_120) ;  /* 0xfffffffc00f08947 */ /* 0x004fea000383ffff */
.L_x_114:
[----:B------:R-:W-:Y:S05]  /*5800*/  BSYNC B0 ;  /* 0x0000000000007941 */ /* 0x000fea0003800000 */
.L_x_113:
[----:B------:R-:W-:Y:S05]  /*5810*/  EXIT ;  /* 0x000000000000794d */ /* 0x000fea0003800000 */
.L_x_15:
[----:B-1----:R1:W2:Y:S02]  /*5820*/  SYNCS.PHASECHK.TRANS64.TRYWAIT P0, [R63+URZ], R0 ;  /* 0x000000003f0075a7 */ /* 0x0022a4000800017f */
[----:B--2---:R-:W-:Y:S05]  /*5830*/  @!P0 NANOSLEEP.SYNCS 0x989680 ;  /* 0x009896800000895d */ /* 0x004fea0003900000 */
[----:B------:R-:W2:Y:S02]  /*5840*/  @!P0 SYNCS.PHASECHK.TRANS64 P0, [R63+URZ], R0 ;  /* 0x000000003f0085a7 */ /* 0x000ea4000800007f */
[----:B--2---:R-:W-:Y:S05]  /*5850*/  @!P0 BRA `(.L_x_15) ;  /* 0xfffffffc00f08947 */ /* 0x004fea000383ffff */
[----:B------:R-:W-:Y:S05]  /*5860*/  BRA `(.L_x_121) ;  /* 0xffffffbc002c7947 */ /* 0x000fea000383ffff */
.L_x_20:
[----:B--2---:R2:W3:Y:S02]  /*5870*/  SYNCS.PHASECHK.TRANS64.TRYWAIT P1, [R3+URZ], R0 ;  /* 0x00000000030075a7 */ /* 0x0044e4000802017f */
[----:B---3--:R-:W-:Y:S05]  /*5880*/  @!P1 NANOSLEEP.SYNCS 0x989680 ;  /* 0x009896800000995d */ /* 0x008fea0003900000 */
[----:B------:R-:W3:Y:S02]  /*5890*/  @!P1 SYNCS.PHASECHK.TRANS64 P1, [R3+URZ], R0 ;  /* 0x00000000030095a7 */ /* 0x000ee4000802007f */
[----:B---3--:R-:W-:Y:S05]  /*58a0*/  @!P1 BRA `(.L_x_20) ;  /* 0xfffffffc00f09947 */ /* 0x008fea000383ffff */
[----:B------:R-:W-:Y:S05]  /*58b0*/  BRA `(.L_x_19) ;  /* 0xffffffbc00907947 */ /* 0x000fea000383ffff */
.L_x_25:
[----:B--2---:R-:W-:-:S04]  /*58c0*/  IMAD.U32 R4, RZ, RZ, UR4 ;  /* 0x00000004ff047e24 */ /* 0x004fc8000f8e00ff */
[----:B------:R2:W3:Y:S03]  /*58d0*/  SYNCS.PHASECHK.TRANS64.TRYWAIT P1, [R4+URZ], R3 ;  /* 0x00000003040075a7 */ /* 0x0004e6000802017f */
[----:B---3--:R-:W-:Y:S05]  /*58e0*/  @!P1 NANOSLEEP.SYNCS 0x989680 ;  /* 0x009896800000995d */ /* 0x008fea0003900000 */
[----:B------:R-:W3:Y:S02]  /*58f0*/  @!P1 SYNCS.PHASECHK.TRANS64 P1, [R4+URZ], R3 ;  /* 0x00000003040095a7 */ /* 0x000ee4000802007f */
[----:B---3--:R-:W-:Y:S05]  /*5900*/  @!P1 BRA `(.L_x_25) ;  /* 0xfffffffc00ec9947 */ /* 0x008fea000383ffff */
[----:B------:R-:W-:Y:S05]  /*5910*/  BRA `(.L_x_24) ;  /* 0xffffffc000087947 */ /* 0x000fea000383ffff */
.L_x_31:
[----:B---3--:R3:W4:Y:S02]  /*5920*/  SYNCS.PHASECHK.TRANS64.TRYWAIT P0, [R63+URZ+0x10], R0 ;  /* 0x000010003f0075a7 */ /* 0x008724000800017f */
[----:B----4-:R-:W-:Y:S05]  /*5930*/  @!P0 NANOSLEEP.SYNCS 0x989680 ;  /* 0x009896800000895d */ /* 0x010fea0003900000 */
[----:B------:R-:W4:Y:S02]  /*5940*/  @!P0 SYNCS.PHASECHK.TRANS64 P0, [R63+URZ+0x10], R0 ;  /* 0x000010003f0085a7 */ /* 0x000f24000800007f */
[----:B----4-:R-:W-:Y:S05]  /*5950*/  @!P0 BRA `(.L_x_31) ;  /* 0xfffffffc00f08947 */ /* 0x010fea000383ffff */
[----:B------:R-:W-:Y:S05]  /*5960*/  BRA `(.L_x_122) ;  /* 0xffffffc400007947 */ /* 0x000fea000383ffff */
.L_x_100:
[----:B------:R-:W-:Y:S01]  /*5970*/  BSSY B1, `(.L_x_123) ;  /* 0x0000006000017945 */ /* 0x000fe20003800000 */
[----:B------:R-:W-:-:S07]  /*5980*/  IMAD.MOV.U32 R15, RZ, RZ, -0x1 ;  /* 0xffffffffff0f7424 */ /* 0x000fce00078e00ff */
[----:B-----5:R-:W-:Y:S05]  /*5990*/  WARPSYNC.COLLECTIVE R15, `(.L_x_124) ;  /* 0x000000000f0c7348 */ /* 0x020fea0003c00000 */
[----:B------:R-:W-:Y:S02]  /*59a0*/  ELECT P6, UR62, PT ;  /* 0x00000000003e782f */ /* 0x000fe400038c0000 */
[----:B------:R-:W-:Y:S01]  /*59b0*/  MOV R14, UR62 ;  /* 0x0000003e000e7c02 */ /* 0x000fe20008000f00 */
[----:B-----5:R-:W-:Y:S10]  /*59c0*/  ENDCOLLECTIVE ;  /* 0x000000000000791b */ /* 0x020ff40003800000 */
.L_x_124:
[----:B------:R-:W-:Y:S05]  /*59d0*/  BSYNC B1 ;  /* 0x0000000000017941 */ /* 0x000fea0003800000 */
.L_x_123:
[----:B------:R-:W-:Y:S05]  /*59e0*/  BRA `(.L_x_125) ;  /* 0xffffffec00e87947 */ /* 0x000fea000383ffff */
.L_x_103:
[----:B0-----:R0:W1:Y:S02]  /*59f0*/  SYNCS.PHASECHK.TRANS64.TRYWAIT P1, [R10+URZ+0x28], R5 ;  /* 0x000028050a0075a7 */ /* 0x001064000802017f */
[----:B-1----:R-:W-:Y:S05]  /*5a00*/  @!P1 NANOSLEEP.SYNCS 0x989680 ;  /* 0x009896800000995d */ /* 0x002fea0003900000 */
[----:B------:R-:W1:Y:S02]  /*5a10*/  @!P1 SYNCS.PHASECHK.TRANS64 P1, [R10+URZ+0x28], R5 ;  /* 0x000028050a0095a7 */ /* 0x000e64000802007f */
[----:B-1----:R-:W-:Y:S05]  /*5a20*/  @!P1 BRA `(.L_x_103) ;  /* 0xfffffffc00f09947 */ /* 0x002fea000383ffff */
[----:B------:R-:W-:Y:S05]  /*5a30*/  BRA `(.L_x_126) ;  /* 0xfffffff0001c7947 */ /* 0x000fea000383ffff */
.L_x_112:
[----:B------:R-:W-:Y:S01]  /*5a40*/  BSSY B0, `(.L_x_127) ;  /* 0x0000006000007945 */ /* 0x000fe20003800000 */
[----:B------:R-:W-:-:S07]  /*5a50*/  IMAD.MOV.U32 R15, RZ, RZ, -0x1 ;  /* 0xffffffffff0f7424 */ /* 0x000fce00078e00ff */
[----:B-----5:R-:W-:Y:S05]  /*5a60*/  WARPSYNC.COLLECTIVE R15, `(.L_x_128) ;  /* 0x000000000f0c7348 */ /* 0x020fea0003c00000 */
[----:B------:R-:W-:Y:S02]  /*5a70*/  ELECT P6, UR62, PT ;  /* 0x00000000003e782f */ /* 0x000fe400038c0000 */
[----:B------:R-:W-:Y:S01]  /*5a80*/  MOV R14, UR62 ;  /* 0x0000003e000e7c02 */ /* 0x000fe20008000f00 */
[----:B-----5:R-:W-:Y:S10]  /*5a90*/  ENDCOLLECTIVE ;  /* 0x000000000000791b */ /* 0x020ff40003800000 */
.L_x_128:
[----:B------:R-:W-:Y:S05]  /*5aa0*/  BSYNC B0 ;  /* 0x0000000000007941 */ /* 0x000fea0003800000 */
.L_x_127:
[----:B------:R-:W-:Y:S05]  /*5ab0*/  BRA `(.L_x_129) ;  /* 0xfffffff800807947 */ /* 0x000fea000383ffff */
.L_x_116:
[----:B0-----:R0:W1:Y:S02]  /*5ac0*/  SYNCS.PHASECHK.TRANS64.TRYWAIT P0, [R9+URZ], R4 ;  /* 0x00000004090075a7 */ /* 0x001064000800017f */
[----:B-1----:R-:W-:Y:S05]  /*5ad0*/  @!P0 NANOSLEEP.SYNCS 0x989680 ;  /* 0x009896800000895d */ /* 0x002fea0003900000 */
[----:B------:R-:W1:Y:S02]  /*5ae0*/  @!P0 SYNCS.PHASECHK.TRANS64 P0, [R9+URZ], R4 ;  /* 0x00000004090085a7 */ /* 0x000e64000800007f */
[----:B-1----:R-:W-:Y:S05]  /*5af0*/  @!P0 BRA `(.L_x_116) ;  /* 0xfffffffc00f08947 */ /* 0x002fea000383ffff */
[----:B------:R-:W-:Y:S05]  /*5b00*/  BRA `(.L_x_130) ;  /* 0xfffffff800c07947 */ /* 0x000fea000383ffff */
.L_x_117:
[----:B0-----:R0:W1:Y:S02]  /*5b10*/  SYNCS.PHASECHK.TRANS64.TRYWAIT P0, [R8+URZ], R5 ;  /* 0x00000005080075a7 */ /* 0x001064000800017f */
[----:B-1----:R-:W-:Y:S05]  /*5b20*/  @!P0 NANOSLEEP.SYNCS 0x989680 ;  /* 0x009896800000895d */ /* 0x002fea0003900000 */
[----:B------:R-:W1:Y:S02]  /*5b30*/  @!P0 SYNCS.PHASECHK.TRANS64 P0, [R8+URZ], R5 ;  /* 0x00000005080085a7 */ /* 0x000e64000800007f */
[----:B-1----:R-:W-:Y:S05]  /*5b40*/  @!P0 BRA `(.L_x_117) ;  /* 0xfffffffc00f08947 */ /* 0x002fea000383ffff */
[----:B------:R-:W-:Y:S05]  /*5b50*/  BRA `(.L_x_131) ;  /* 0xfffffff800d07947 */ /* 0x000fea000383ffff */
.L_x_118:
[----:B0-----:R0:W1:Y:S02]  /*5b60*/  SYNCS.PHASECHK.TRANS64.TRYWAIT P0, [R9+URZ], R4 ;  /* 0x00000004090075a7 */ /* 0x001064000800017f */
[----:B-1----:R-:W-:Y:S05]  /*5b70*/  @!P0 NANOSLEEP.SYNCS 0x989680 ;  /* 0x009896800000895d */ /* 0x002fea0003900000 */
[----:B------:R-:W1:Y:S02]  /*5b80*/  @!P0 SYNCS.PHASECHK.TRANS64 P0, [R9+URZ], R4 ;  /* 0x00000004090085a7 */ /* 0x000e64000800007f */
[----:B-1----:R-:W-:Y:S05]  /*5b90*/  @!P0 BRA `(.L_x_118) ;  /* 0xfffffffc00f08947 */ /* 0x002fea000383ffff */
[----:B------:R-:W-:Y:S05]  /*5ba0*/  BRA `(.L_x_132) ;  /* 0xfffffff800e07947 */ /* 0x000fea000383ffff */
.L_x_119:
[----:B0-----:R0:W1:Y:S02]  /*5bb0*/  SYNCS.PHASECHK.TRANS64.TRYWAIT P0, [R6+URZ], R5 ;  /* 0x00000005060075a7 */ /* 0x001064000800017f */
[----:B-1----:R-:W-:Y:S05]  /*5bc0*/  @!P0 NANOSLEEP.SYNCS 0x989680 ;  /* 0x009896800000895d */ /* 0x002fea0003900000 */
[----:B------:R-:W1:Y:S02]  /*5bd0*/  @!P0 SYNCS.PHASECHK.TRANS64 P0, [R6+URZ], R5 ;  /* 0x00000005060085a7 */ /* 0x000e64000800007f */
[----:B-1----:R-:W-:Y:S05]  /*5be0*/  @!P0 BRA `(.L_x_119) ;  /* 0xfffffffc00f08947 */ /* 0x002fea000383ffff */
[----:B------:R-:W-:Y:S05]  /*5bf0*/  BRA `(.L_x_133) ;  /* 0xfffffff800e87947 */ /* 0x000fea000383ffff */
.L_x_134:
[----:B------:R-:W-:-:S00]  /*5c00*/  BRA `(.L_x_134) ;  /* 0xfffffffc00fc7947 */ /* 0x000fc0000383ffff */
[----:B------:R-:W-:-:S00]  /*5c10*/  NOP ;  /* 0x0000000000007918 */ /* 0x000fc00000000000 */
        /* <DEDUP_REMOVED lines=14> */
.L_x_135:


//--------------------- .nv.global.init           --------------------------
	.section	.nv.global.init,"aw",@progbits
.nv.global.init:
	.type		$str$22,@object
	.size		$str$22,($str$23 - $str$22)
$str$22:
        /*0000*/ 	.byte	0x6b, 0x5f, 0x74, 0x69, 0x6c, 0x65, 0x5f, 0x63, 0x6f, 0x75, 0x6e, 0x74, 0x20, 0x3e, 0x3d, 0x20
        /*0010*/ 	.byte	0x31, 0x00
	.type		$str$23,@object
	.size		$str$23,(__unnamed_1 - $str$23)
$str$23:
        /*0012*/ 	.byte	0x2f, 0x74, 0x6d, 0x70, 0x2f, 0x63, 0x75, 0x74, 0x6c, 0x61, 0x73, 0x73, 0x5f, 0x73, 0x77, 0x65
        /*0022*/ 	.byte	0x65, 0x70, 0x5f, 0x73, 0x72, 0x63, 0x2f, 0x69, 0x6e, 0x63, 0x6c, 0x75, 0x64, 0x65, 0x2f, 0x63
        /*0032*/ 	.byte	0x75, 0x74, 0x6c, 0x61, 0x73, 0x73, 0x2f, 0x67, 0x65, 0x6d, 0x6d, 0x2f, 0x63, 0x6f, 0x6c, 0x6c
        /*0042*/ 	.byte	0x65, 0x63, 0x74, 0x69, 0x76, 0x65, 0x2f, 0x73, 0x6d, 0x39, 0x30, 0x5f, 0x6d, 0x6d, 0x61, 0x5f
        /*0052*/ 	.byte	0x74, 0x6d, 0x61, 0x5f, 0x67, 0x6d, 0x6d, 0x61, 0x5f, 0x73, 0x73, 0x5f, 0x77, 0x61, 0x72, 0x70
        /*0062*/ 	.byte	0x73, 0x70, 0x65, 0x63, 0x69, 0x61, 0x6c, 0x69, 0x7a, 0x65, 0x64, 0x2e, 0x68, 0x70, 0x70, 0x00
	.type		__unnamed_1,@object
	.size		__unnamed_1,(.L_0 - __unnamed_1)
__unnamed_1:
        /*0072*/ 	.byte	0x76, 0x6f, 0x69, 0x64, 0x20, 0x63, 0x75, 0x74, 0x6c, 0x61, 0x73, 0x73, 0x3a, 0x3a, 0x67, 0x65
        /* <DEDUP_REMOVED lines=179> */
        /*0bb2*/ 	.byte	0x74, 0x65, 0x3a, 0x3a, 0x69, 0x64, 0x65, 0x6e, 0x74, 0x69, 0x74, 0x79, 0x5d, 0x00
.L_0:


//--------------------- .nv.shared._ZN7cutlass13device_kernelINS_4gemm6kernel13GemmUniversalIN4cute5tupleIJiiiiEEENS1_10collective13CollectiveMmaINS1_34MainloopSm90TmaGmmaWarpSpecializedILi5ENS5_IJNS4_1CILi1EEESB_SB_EEENS1_32KernelTmaWarpSpecializedPingpongEEENS5_IJNSA_ILi64EEESF_NSA_ILi32EEEEEENS_10bfloat16_tENS5_IJlSB_lEEESI_SJ_NS4_8TiledMMAINS4_8MMA_AtomIJNS4_4SM904GMMA27MMA_64x64x16_F32BF16BF16_SSILNSN_5MajorE0ELSP_0ELNSN_7ScaleInE1ELSQ_1EEEEEENS4_6LayoutISC_NS5_IJNSA_ILi0EEESU_SU_EEEEENS5_IJNS4_10UnderscoreESX_SX_EEEEENS4_13SM90_TMA_LOADENS4_14ComposedLayoutINS4_7SwizzleILi2ELi4ELi3EEENS4_18smem_ptr_flag_bitsILi16EEENST_INS5_IJNSA_ILi8EEESG_EEENS5_IJSG_SB_EEEEEEEvNS4_8identityES10_S1A_vS1B_EENS_8epilogue10collective6detail29Sm90TmaWarpSpecializedAdapterINS1E_15DefaultEpilogueISI_SJ_SJ_NS1D_6thread17LinearCombinationISI_Li1EffLNS1I_9ScaleType4KindE0ELNS_15FloatRoundStyleE2ESI_EENS1_15EpilogueDefaultEEEEEvvEEEEvNT_6ParamsE --------------------------
	.section	.nv.shared._ZN7cutlass13device_kernelINS_4gemm6kernel13GemmUniversalIN4cute5tupleIJiiiiEEENS1_10collective13CollectiveMmaINS1_34MainloopSm90TmaGmmaWarpSpecializedILi5ENS5_IJNS4_1CILi1EEESB_SB_EEENS1_32KernelTmaWarpSpecializedPingpongEEENS5_IJNSA_ILi64EEESF_NSA_ILi32EEEEEENS_10bfloat16_tENS5_IJlSB_lEEESI_SJ_NS4_8TiledMMAINS4_8MMA_AtomIJNS4_4SM904GMMA27MMA_64x64x16_F32BF16BF16_SSILNSN_5MajorE0ELSP_0ELNSN_7ScaleInE1ELSQ_1EEEEEENS4_6LayoutISC_NS5_IJNSA_ILi0EEESU_SU_EEEEENS5_IJNS4_10UnderscoreESX_SX_EEEEENS4_13SM90_TMA_LOADENS4_14ComposedLayoutINS4_7SwizzleILi2ELi4ELi3EEENS4_18smem_ptr_flag_bitsILi16EEENST_INS5_IJNSA_ILi8EEESG_EEENS5_IJSG_SB_EEEEEEEvNS4_8identityES10_S1A_vS1B_EENS_8epilogue10collective6detail29Sm90TmaWarpSpecializedAdapterINS1E_15DefaultEpilogueISI_SJ_SJ_NS1D_6thread17LinearCombinationISI_Li1EffLNS1I_9ScaleType4KindE0ELNS_15FloatRoundStyleE2ESI_EENS1_15EpilogueDefaultEEEEEvvEEEEvNT_6ParamsE,"aw",@nobits
	.sectionflags	@""
	.align	16
	.zero		1024


//--------------------- .nv.shared.reserved.0     --------------------------
	.section	.nv.shared.reserved.0,"aw",@nobits
	.weak		__nv_reservedSMEM_offset_0_alias
	.size		__nv_reservedSMEM_offset_0_alias, 0, 0
	.other		__nv_reservedSMEM_offset_0_alias,@"STO_CUDA_RESERVED_SHARED STV_DEFAULT"
__nv_reservedSMEM_offset_0_alias:
	.zero		0


//--------------------- .nv.global                --------------------------
	.section	.nv.global,"aw",@nobits
.nv.global:
	.type		_ZN39_INTERNAL_705c16c8_4_k_cu_1bd79ead_32034cute1_E,@object
	.size		_ZN39_INTERNAL_705c16c8_4_k_cu_1bd79ead_32034cute1_E,(_ZN39_INTERNAL_705c16c8_4_k_cu_1bd79ead_32034cuda3std3__45__cpo6cbeginE - _ZN39_INTERNAL_705c16c8_4_k_cu_1bd79ead_32034cute1_E)
_ZN39_INTERNAL_705c16c8_4_k_cu_1bd79ead_32034cute1_E:
	.zero		1
	.type		_ZN39_INTERNAL_705c16c8_4_k_cu_1bd79ead_32034cuda3std3__45__cpo6cbeginE,@object
	.size		_ZN39_INTERNAL_705c16c8_4_k_cu_1bd79ead_32034cuda3std3__45__cpo6cbeginE,(_ZN39_INTERNAL_705c16c8_4_k_cu_1bd79ead_32034cuda3std3__48in_placeE - _ZN39_INTERNAL_705c16c8_4_k_cu_1bd79ead_32034cuda3std3__45__cpo6cbeginE)
_ZN39_INTERNAL_705c16c8_4_k_cu_1bd79ead_32034cuda3std3__45__cpo6cbeginE:
	.zero		1
	.type		_ZN39_INTERNAL_705c16c8_4_k_cu_1bd79ead_32034cuda3std3__48in_placeE,@object
	.size		_ZN39_INTERNAL_705c16c8_4_k_cu_1bd79ead_32034cuda3std3__48in_placeE,(_ZN39_INTERNAL_705c16c8_4_k_cu_1bd79ead_32034cuda3std6ranges3__45__cpo9iter_moveE - _ZN39_INTERNAL_705c16c8_4_k_cu_1bd79ead_32034cuda3std3__48in_placeE)
_ZN39_INTERNAL_705c16c8_4_k_cu_1bd79ead_32034cuda3std3__48in_placeE:
	.zero		1
	.type		_ZN39_INTERNAL_705c16c8_4_k_cu_1bd79ead_32034cuda3std6ranges3__45__cpo9iter_moveE,@object
	.size		_ZN39_INTERNAL_705c16c8_4_k_cu_1bd79ead_32034cuda3std6ranges3__45__cpo9iter_moveE,(_ZN39_INTERNAL_705c16c8_4_k_cu_1bd79ead_32034cuda3std3__45__cpo5beginE - _ZN39_INTERNAL_705c16c8_4_k_cu_1bd79ead_32034cuda3std6ranges3__45__cpo9iter_moveE)
_ZN39_INTERNAL_705c16c8_4_k_cu_1bd79ead_32034cuda3std6ranges3__45__cpo9iter_moveE:
	.zero		1
	.type		_ZN39_INTERNAL_705c16c8_4_k_cu_1bd79ead_32034cuda3std3__45__cpo5beginE,@object
	.size		_ZN39_INTERNAL_705c16c8_4_k_cu_1bd79ead_32034cuda3std3__45__cpo5beginE,(_ZN39_INTERNAL_705c16c8_4_k_cu_1bd79ead_32034cuda3std3__441_GLOBAL__N__705c16c8_4_k_cu_1bd79ead_32036ignoreE - _ZN39_INTERNAL_705c16c8_4_k_cu_1bd79ead_32034cuda3std3__45__cpo5beginE)
_ZN39_INTERNAL_705c16c8_4_k_cu_1bd79ead_32034cuda3std3__45__cpo5beginE:
	.zero		1
	.type		_ZN39_INTERNAL_705c16c8_4_k_cu_1bd79ead_32034cuda3std3__441_GLOBAL__N__705c16c8_4_k_cu_1bd79ead_32036ignoreE,@object
	.size		_ZN39_INTERNAL_705c16c8_4_k_cu_1bd79ead_32034cuda3std3__441_GLOBAL__N__705c16c8_4_k_cu_1bd79ead_32036ignoreE,(_ZN39_INTERNAL_705c16c8_4_k_cu_1bd79ead_32034cute7productE - _ZN39_INTERNAL_705c16c8_4_k_cu_1bd79ead_32034cuda3std3__441_GLOBAL__N__705c16c8_4_k_cu_1bd79ead_32036ignoreE)
_ZN39_INTERNAL_705c16c8_4_k_cu_1bd79ead_32034cuda3std3__441_GLOBAL__N__705c16c8_4_k_cu_1bd79ead_32036ignoreE:
	.zero		1
	.type		_ZN39_INTERNAL_705c16c8_4_k_cu_1bd79ead_32034cute7productE,@object
	.size		_ZN39_INTERNAL_705c16c8_4_k_cu_1bd79ead_32034cute7productE,(_ZN39_INTERNAL_705c16c8_4_k_cu_1bd79ead_32034cuda3std3__45__cpo3endE - _ZN39_INTERNAL_705c16c8_4_k_cu_1bd79ead_32034cute7productE)
_ZN39_INTERNAL_705c16c8_4_k_cu_1bd79ead_32034cute7productE:
	.zero		1
	.type		_ZN39_INTERNAL_705c16c8_4_k_cu_1bd79ead_32034cuda3std3__45__cpo3endE,@object
	.size		_ZN39_INTERNAL_705c16c8_4_k_cu_1bd79ead_32034cuda3std3__45__cpo3endE,(_ZN39_INTERNAL_705c16c8_4_k_cu_1bd79ead_32034cuda3std3__419piecewise_constructE - _ZN39_INTERNAL_705c16c8_4_k_cu_1bd79ead_32034cuda3std3__45__cpo3endE)
_ZN39_INTERNAL_705c16c8_4_k_cu_1bd79ead_32034cuda3std3__45__cpo3endE:
	.zero		1
	.type		_ZN39_INTERNAL_705c16c8_4_k_cu_1bd79ead_32034cuda3std3__419piecewise_constructE,@object
	.size		_ZN39_INTERNAL_705c16c8_4_k_cu_1bd79ead_32034cuda3std3__419piecewise_constructE,(_ZN39_INTERNAL_705c16c8_4_k_cu_1bd79ead_32034cuda3std3__45__cpo4cendE - _ZN39_INTERNAL_705c16c8_4_k_cu_1bd79ead_32034cuda3std3__419piecewise_constructE)
_ZN39_INTERNAL_705c16c8_4_k_cu_1bd79ead_32034cuda3std3__419piecewise_constructE:
	.zero		1
	.type		_ZN39_INTERNAL_705c16c8_4_k_cu_1bd79ead_32034cuda3std3__45__cpo4cendE,@object
	.size		_ZN39_INTERNAL_705c16c8_4_k_cu_1bd79ead_32034cuda3std3__45__cpo4cendE,(_ZN39_INTERNAL_705c16c8_4_k_cu_1bd79ead_32034cuda3std6ranges3__45__cpo4swapE - _ZN39_INTERNAL_705c16c8_4_k_cu_1bd79ead_32034cuda3std3__45__cpo4cendE)
_ZN39_INTERNAL_705c16c8_4_k_cu_1bd79ead_32034cuda3std3__45__cpo4cendE:
	.zero		1
	.type		_ZN39_INTERNAL_705c16c8_4_k_cu_1bd79ead_32034cuda3std6ranges3__45__cpo4swapE,@object
	.size		_ZN39_INTERNAL_705c16c8_4_k_cu_1bd79ead_32034cuda3std6ranges3__45__cpo4swapE,(.L_8 - _ZN39_INTERNAL_705c16c8_4_k_cu_1bd79ead_32034cuda3std6ranges3__45__cpo4swapE)
_ZN39_INTERNAL_705c16c8_4_k_cu_1bd79ead_32034cuda3std6ranges3__45__cpo4swapE:
	.zero		1
.L_8:


//--------------------- .nv.constant0._ZN7cutlass13device_kernelINS_4gemm6kernel13GemmUniversalIN4cute5tupleIJiiiiEEENS1_10collective13CollectiveMmaINS1_34MainloopSm90TmaGmmaWarpSpecializedILi5ENS5_IJNS4_1CILi1EEESB_SB_EEENS1_32KernelTmaWarpSpecializedPingpongEEENS5_IJNSA_ILi64EEESF_NSA_ILi32EEEEEENS_10bfloat16_tENS5_IJlSB_lEEESI_SJ_NS4_8TiledMMAINS4_8MMA_AtomIJNS4_4SM904GMMA27MMA_64x64x16_F32BF16BF16_SSILNSN_5MajorE0ELSP_0ELNSN_7ScaleInE1ELSQ_1EEEEEENS4_6LayoutISC_NS5_IJNSA_ILi0EEESU_SU_EEEEENS5_IJNS4_10UnderscoreESX_SX_EEEEENS4_13SM90_TMA_LOADENS4_14ComposedLayoutINS4_7SwizzleILi2ELi4ELi3EEENS4_18smem_ptr_flag_bitsILi16EEENST_INS5_IJNSA_ILi8EEESG_EEENS5_IJSG_SB_EEEEEEEvNS4_8identityES10_S1A_vS1B_EENS_8epilogue10collective6detail29Sm90TmaWarpSpecializedAdapterINS1E_15DefaultEpilogueISI_SJ_SJ_NS1D_6thread17LinearCombinationISI_Li1EffLNS1I_9ScaleType4KindE0ELNS_15FloatRoundStyleE2ESI_EENS1_15EpilogueDefaultEEEEEvvEEEEvNT_6ParamsE --------------------------
	.section	.nv.constant0._ZN7cutlass13device_kernelINS_4gemm6kernel13GemmUniversalIN4cute5tupleIJiiiiEEENS1_10collective13CollectiveMmaINS1_34MainloopSm90TmaGmmaWarpSpecializedILi5ENS5_IJNS4_1CILi1EEESB_SB_EEENS1_32KernelTmaWarpSpecializedPingpongEEENS5_IJNSA_ILi64EEESF_NSA_ILi32EEEEEENS_10bfloat16_tENS5_IJlSB_lEEESI_SJ_NS4_8TiledMMAINS4_8MMA_AtomIJNS4_4SM904GMMA27MMA_64x64x16_F32BF16BF16_SSILNSN_5MajorE0ELSP_0ELNSN_7ScaleInE1ELSQ_1EEEEEENS4_6LayoutISC_NS5_IJNSA_ILi0EEESU_SU_EEEEENS5_IJNS4_10UnderscoreESX_SX_EEEEENS4_13SM90_TMA_LOADENS4_14ComposedLayoutINS4_7SwizzleILi2ELi4ELi3EEENS4_18smem_ptr_flag_bitsILi16EEENST_INS5_IJNSA_ILi8EEESG_EEENS5_IJSG_SB_EEEEEEEvNS4_8identityES10_S1A_vS1B_EENS_8epilogue10collective6detail29Sm90TmaWarpSpecializedAdapterINS1E_15DefaultEpilogueISI_SJ_SJ_NS1D_6thread17LinearCombinationISI_Li1EffLNS1I_9ScaleType4KindE0ELNS_15FloatRoundStyleE2ESI_EENS1_15EpilogueDefaultEEEEEvvEEEEvNT_6ParamsE,"a",@progbits
	.sectionflags	@""
	.align	4
.nv.constant0._ZN7cutlass13device_kernelINS_4gemm6kernel13GemmUniversalIN4cute5tupleIJiiiiEEENS1_10collective13CollectiveMmaINS1_34MainloopSm90TmaGmmaWarpSpecializedILi5ENS5_IJNS4_1CILi1EEESB_SB_EEENS1_32KernelTmaWarpSpecializedPingpongEEENS5_IJNSA_ILi64EEESF_NSA_ILi32EEEEEENS_10bfloat16_tENS5_IJlSB_lEEESI_SJ_NS4_8TiledMMAINS4_8MMA_AtomIJNS4_4SM904GMMA27MMA_64x64x16_F32BF16BF16_SSILNSN_5MajorE0ELSP_0ELNSN_7ScaleInE1ELSQ_1EEEEEENS4_6LayoutISC_NS5_IJNSA_ILi0EEESU_SU_EEEEENS5_IJNS4_10UnderscoreESX_SX_EEEEENS4_13SM90_TMA_LOADENS4_14ComposedLayoutINS4_7SwizzleILi2ELi4ELi3EEENS4_18smem_ptr_flag_bitsILi16EEENST_INS5_IJNSA_ILi8EEESG_EEENS5_IJSG_SB_EEEEEEEvNS4_8identityES10_S1A_vS1B_EENS_8epilogue10collective6detail29Sm90TmaWarpSpecializedAdapterINS1E_15DefaultEpilogueISI_SJ_SJ_NS1D_6thread17LinearCombinationISI_Li1EffLNS1I_9ScaleType4KindE0ELNS_15FloatRoundStyleE2ESI_EENS1_15EpilogueDefaultEEEEEvvEEEEvNT_6ParamsE:
	.zero		1664


//--------------------- SYMBOLS --------------------------

	.type		.nv.reservedSmem.offset0,@object
	.size		.nv.reservedSmem.offset0,0x4
	.type		__assertfail,@function
